// auto-generated by cutlass_sweep.gemm — config: {"arch": "sm_90", "cluster_m": 2, "cluster_n": 1, "dtype": "e4m3", "stages": 3, "tile_k": 64, "tile_m": 256, "tile_n": 64}
#include "cutlass/cutlass.h"
#include "cutlass/gemm/collective/collective_builder.hpp"
#include "cutlass/gemm/device/gemm_universal_adapter.h"
#include "cutlass/gemm/kernel/gemm_universal.hpp"
#include "cutlass/epilogue/collective/collective_builder.hpp"

using ElemA = cutlass::float_e4m3_t;
using ElemB = cutlass::float_e4m3_t;
using ElemCD = cutlass::float_e4m3_t;
using Acc  = float;
using TileShape    = cute::Shape<cute::_256, cute::_64, cute::_64>;
using ClusterShape = cute::Shape<cute::_2, cute::_1, cute::_1>;

using CollectiveEpilogue = typename cutlass::epilogue::collective::CollectiveBuilder<
    cutlass::arch::Sm90, cutlass::arch::OpClassTensorOp,
    TileShape, ClusterShape,
    cutlass::epilogue::collective::EpilogueTileAuto,
    Acc, Acc,
    ElemCD, cutlass::layout::RowMajor, 128 / cutlass::sizeof_bits<ElemCD>::value,
    ElemCD, cutlass::layout::RowMajor, 128 / cutlass::sizeof_bits<ElemCD>::value,
    cutlass::epilogue::collective::EpilogueScheduleAuto
  >::CollectiveOp;

using CollectiveMainloop = typename cutlass::gemm::collective::CollectiveBuilder<
    cutlass::arch::Sm90, cutlass::arch::OpClassTensorOp,
    ElemA, cutlass::layout::RowMajor, 128 / cutlass::sizeof_bits<ElemA>::value,
    ElemB, cutlass::layout::ColumnMajor, 128 / cutlass::sizeof_bits<ElemB>::value,
    Acc,
    TileShape, ClusterShape,
    cutlass::gemm::collective::StageCount<3>,
    cutlass::gemm::collective::KernelScheduleAuto
  >::CollectiveOp;

using GemmKernel = cutlass::gemm::kernel::GemmUniversal<
    cute::Shape<int,int,int,int>,
    CollectiveMainloop,
    CollectiveEpilogue
>;
using Gemm = cutlass::gemm::device::GemmUniversalAdapter<GemmKernel>;

// Force the device kernel symbol into the cubin without needing a host main.
auto* _anchor = &cutlass::device_kernel<GemmKernel>;


// ===== COMPILED SASS (sm_90a) =====

	.target	sm_90a

	.elftype	@"ET_EXEC"


//--------------------- .note.nv.tkinfo           --------------------------
	.section	.note.nv.tkinfo,"",@"SHT_NOTE"
	.sectionflags	@"SHF_NOTE_NV_TKINFO"
	.tkinfo
        /*0018*/ 	.word	0x00000002
        /*0030*/ 	.string	""
        /*0030*/ 	.string	"ptxas"
        /*0030*/ 	.string	"Cuda compilation tools, release 13.0, V13.0.88"
        /*0030*/ 	.string	"Build cuda_13.0.r13.0/compiler.36424714_0"
        /*0030*/ 	.string	"-arch sm_90a -m 64 "



//--------------------- .note.nv.cuinfo           --------------------------
	.section	.note.nv.cuinfo,"",@"SHT_NOTE"
	.sectionflags	@"SHF_NOTE_NV_CUINFO"
        /*0018*/ 	.short	0x0002
        /*001a*/ 	.short	0x005a
        /*001c*/ 	.short	0x0082
	.zero		2


//--------------------- .nv.info                  --------------------------
	.section	.nv.info,"",@"SHT_CUDA_INFO"
	.align	4


	//----- nvinfo : EIATTR_REGCOUNT
	.align		4
        /*0000*/ 	.byte	0x04, 0x2f
        /*0002*/ 	.short	(.L_12 - .L_11)
	.align		4
.L_11:
        /*0004*/ 	.word	index@(_ZN7cutlass13device_kernelINS_4gemm6kernel13GemmUniversalIN4cute5tupleIJiiiiEEENS1_10collective13CollectiveMmaINS1_37MainloopSm90TmaGmmaWarpSpecializedFP8ILi3ENS5_IJNS4_1CILi2EEENSA_ILi1EEESC_EEENS1_35KernelTmaWarpSpecializedCooperativeEEENS5_IJNSA_ILi256EEENSA_ILi64EEESH_EEENS_12float_e4m3_tENS5_IJlSC_lEEESJ_SK_NS4_8TiledMMAINS4_8MMA_AtomIJNS4_4SM904GMMA30MMA_64x64x32_F32E4M3E4M3_SS_TNILNSO_7ScaleInE1ELSQ_1EEEEEENS4_6LayoutISD_NS5_IJSC_NSA_ILi0EEESU_EEEEENS5_IJNS4_10UnderscoreESX_SX_EEEEENS4_13SM90_TMA_LOADENS4_14ComposedLayoutINS4_7SwizzleILi2ELi4ELi3EEENS4_18smem_ptr_flag_bitsILi8EEENST_INS5_IJNSA_ILi8EEESH_EEENS5_IJSH_SC_EEEEEEEvNS4_8identityENS4_23SM90_TMA_LOAD_MULTICASTES1A_vS1B_EENS_8epilogue10collective6detail29Sm90TmaWarpSpecializedAdapterINS1F_15DefaultEpilogueISJ_SK_SK_NS1E_6thread17LinearCombinationISJ_Li1EffLNS1J_9ScaleType4KindE0ELNS_15FloatRoundStyleE2ESJ_EENS1_15EpilogueDefaultEEEEEvvEEEEvNT_6ParamsE)
        /*0008*/ 	.word	0x000000a8


	//----- nvinfo : EIATTR_FRAME_SIZE
	.align		4
.L_12:
        /*000c*/ 	.byte	0x04, 0x11
        /*000e*/ 	.short	(.L_14 - .L_13)
	.align		4
.L_13:
        /*0010*/ 	.word	index@(_ZN7cutlass13device_kernelINS_4gemm6kernel13GemmUniversalIN4cute5tupleIJiiiiEEENS1_10collective13CollectiveMmaINS1_37MainloopSm90TmaGmmaWarpSpecializedFP8ILi3ENS5_IJNS4_1CILi2EEENSA_ILi1EEESC_EEENS1_35KernelTmaWarpSpecializedCooperativeEEENS5_IJNSA_ILi256EEENSA_ILi64EEESH_EEENS_12float_e4m3_tENS5_IJlSC_lEEESJ_SK_NS4_8TiledMMAINS4_8MMA_AtomIJNS4_4SM904GMMA30MMA_64x64x32_F32E4M3E4M3_SS_TNILNSO_7ScaleInE1ELSQ_1EEEEEENS4_6LayoutISD_NS5_IJSC_NSA_ILi0EEESU_EEEEENS5_IJNS4_10UnderscoreESX_SX_EEEEENS4_13SM90_TMA_LOADENS4_14ComposedLayoutINS4_7SwizzleILi2ELi4ELi3EEENS4_18smem_ptr_flag_bitsILi8EEENST_INS5_IJNSA_ILi8EEESH_EEENS5_IJSH_SC_EEEEEEEvNS4_8identityENS4_23SM90_TMA_LOAD_MULTICASTES1A_vS1B_EENS_8epilogue10collective6detail29Sm90TmaWarpSpecializedAdapterINS1F_15DefaultEpilogueISJ_SK_SK_NS1E_6thread17LinearCombinationISJ_Li1EffLNS1J_9ScaleType4KindE0ELNS_15FloatRoundStyleE2ESJ_EENS1_15EpilogueDefaultEEEEEvvEEEEvNT_6ParamsE)
        /*0014*/ 	.word	0x00000000


	//----- nvinfo : EIATTR_MIN_STACK_SIZE
	.align		4
.L_14:
        /*0018*/ 	.byte	0x04, 0x12
        /*001a*/ 	.short	(.L_16 - .L_15)
	.align		4
.L_15:
        /*001c*/ 	.word	index@(_ZN7cutlass13device_kernelINS_4gemm6kernel13GemmUniversalIN4cute5tupleIJiiiiEEENS1_10collective13CollectiveMmaINS1_37MainloopSm90TmaGmmaWarpSpecializedFP8ILi3ENS5_IJNS4_1CILi2EEENSA_ILi1EEESC_EEENS1_35KernelTmaWarpSpecializedCooperativeEEENS5_IJNSA_ILi256EEENSA_ILi64EEESH_EEENS_12float_e4m3_tENS5_IJlSC_lEEESJ_SK_NS4_8TiledMMAINS4_8MMA_AtomIJNS4_4SM904GMMA30MMA_64x64x32_F32E4M3E4M3_SS_TNILNSO_7ScaleInE1ELSQ_1EEEEEENS4_6LayoutISD_NS5_IJSC_NSA_ILi0EEESU_EEEEENS5_IJNS4_10UnderscoreESX_SX_EEEEENS4_13SM90_TMA_LOADENS4_14ComposedLayoutINS4_7SwizzleILi2ELi4ELi3EEENS4_18smem_ptr_flag_bitsILi8EEENST_INS5_IJNSA_ILi8EEESH_EEENS5_IJSH_SC_EEEEEEEvNS4_8identityENS4_23SM90_TMA_LOAD_MULTICASTES1A_vS1B_EENS_8epilogue10collective6detail29Sm90TmaWarpSpecializedAdapterINS1F_15DefaultEpilogueISJ_SK_SK_NS1E_6thread17LinearCombinationISJ_Li1EffLNS1J_9ScaleType4KindE0ELNS_15FloatRoundStyleE2ESJ_EENS1_15EpilogueDefaultEEEEEvvEEEEvNT_6ParamsE)
        /*0020*/ 	.word	0x00000000
.L_16:


//--------------------- .nv.compat                --------------------------
	.section	.nv.compat,"",@"SHT_CUDA_COMPAT_INFO"
	.align	4
        /*0000*/ 	.byte	0x02, 0x09, 0x01, 0x00, 0x02, 0x02, 0x04, 0x00, 0x02, 0x05, 0x05, 0x00, 0x03, 0x07, 0x01, 0x01
        /*0010*/ 	.byte	0x02, 0x03, 0x01, 0x00, 0x02, 0x06, 0x01, 0x00, 0x04, 0x0b, 0x08, 0x00, 0x00, 0x00, 0x00, 0x00
        /*0020*/ 	.byte	0x00, 0x00, 0x00, 0x00


//--------------------- .nv.info._ZN7cutlass13device_kernelINS_4gemm6kernel13GemmUniversalIN4cute5tupleIJiiiiEEENS1_10collective13CollectiveMmaINS1_37MainloopSm90TmaGmmaWarpSpecializedFP8ILi3ENS5_IJNS4_1CILi2EEENSA_ILi1EEESC_EEENS1_35KernelTmaWarpSpecializedCooperativeEEENS5_IJNSA_ILi256EEENSA_ILi64EEESH_EEENS_12float_e4m3_tENS5_IJlSC_lEEESJ_SK_NS4_8TiledMMAINS4_8MMA_AtomIJNS4_4SM904GMMA30MMA_64x64x32_F32E4M3E4M3_SS_TNILNSO_7ScaleInE1ELSQ_1EEEEEENS4_6LayoutISD_NS5_IJSC_NSA_ILi0EEESU_EEEEENS5_IJNS4_10UnderscoreESX_SX_EEEEENS4_13SM90_TMA_LOADENS4_14ComposedLayoutINS4_7SwizzleILi2ELi4ELi3EEENS4_18smem_ptr_flag_bitsILi8EEENST_INS5_IJNSA_ILi8EEESH_EEENS5_IJSH_SC_EEEEEEEvNS4_8identityENS4_23SM90_TMA_LOAD_MULTICASTES1A_vS1B_EENS_8epilogue10collective6detail29Sm90TmaWarpSpecializedAdapterINS1F_15DefaultEpilogueISJ_SK_SK_NS1E_6thread17LinearCombinationISJ_Li1EffLNS1J_9ScaleType4KindE0ELNS_15FloatRoundStyleE2ESJ_EENS1_15EpilogueDefaultEEEEEvvEEEEvNT_6ParamsE --------------------------
	.section	.nv.info._ZN7cutlass13device_kernelINS_4gemm6kernel13GemmUniversalIN4cute5tupleIJiiiiEEENS1_10collective13CollectiveMmaINS1_37MainloopSm90TmaGmmaWarpSpecializedFP8ILi3ENS5_IJNS4_1CILi2EEENSA_ILi1EEESC_EEENS1_35KernelTmaWarpSpecializedCooperativeEEENS5_IJNSA_ILi256EEENSA_ILi64EEESH_EEENS_12float_e4m3_tENS5_IJlSC_lEEESJ_SK_NS4_8TiledMMAINS4_8MMA_AtomIJNS4_4SM904GMMA30MMA_64x64x32_F32E4M3E4M3_SS_TNILNSO_7ScaleInE1ELSQ_1EEEEEENS4_6LayoutISD_NS5_IJSC_NSA_ILi0EEESU_EEEEENS5_IJNS4_10UnderscoreESX_SX_EEEEENS4_13SM90_TMA_LOADENS4_14ComposedLayoutINS4_7SwizzleILi2ELi4ELi3EEENS4_18smem_ptr_flag_bitsILi8EEENST_INS5_IJNSA_ILi8EEESH_EEENS5_IJSH_SC_EEEEEEEvNS4_8identityENS4_23SM90_TMA_LOAD_MULTICASTES1A_vS1B_EENS_8epilogue10collective6detail29Sm90TmaWarpSpecializedAdapterINS1F_15DefaultEpilogueISJ_SK_SK_NS1E_6thread17LinearCombinationISJ_Li1EffLNS1J_9ScaleType4KindE0ELNS_15FloatRoundStyleE2ESJ_EENS1_15EpilogueDefaultEEEEEvvEEEEvNT_6ParamsE,"",@"SHT_CUDA_INFO"
	.sectionflags	@""
	.align	4


	//----- nvinfo : EIATTR_CUDA_API_VERSION
	.align		4
        /*0000*/ 	.byte	0x04, 0x37
        /*0002*/ 	.short	(.L_18 - .L_17)
.L_17:
        /*0004*/ 	.word	0x00000082


	//----- nvinfo : EIATTR_KPARAM_INFO
	.align		4
.L_18:
        /*0008*/ 	.byte	0x04, 0x17
        /*000a*/ 	.short	(.L_20 - .L_19)
.L_19:
        /*000c*/ 	.word	0x00000000
        /*0010*/ 	.short	0x0000
        /*0012*/ 	.short	0x0070
        /*0014*/ 	.byte	0x00, 0xf0, 0x01, 0x10


	//----- nvinfo : EIATTR_SPARSE_MMA_MASK
	.align		4
.L_20:
        /*0018*/ 	.byte	0x03, 0x50
        /*001a*/ 	.short	0x0000


	//----- nvinfo : EIATTR_MAXREG_COUNT
	.align		4
        /*001c*/ 	.byte	0x03, 0x1b
        /*001e*/ 	.short	0x00a8


	//----- nvinfo : EIATTR_NUM_BARRIERS
	.align		4
        /*0020*/ 	.byte	0x02, 0x4c
        /*0022*/ 	.byte	0x01
	.zero		1


	//----- nvinfo : EIATTR_MERCURY_ISA_VERSION
	.align		4
        /*0024*/ 	.byte	0x03, 0x5f
        /*0026*/ 	.short	0x0101


	//----- nvinfo : EIATTR_INT_WARP_WIDE_INSTR_OFFSETS
	.align		4
        /*0028*/ 	.byte	0x04, 0x31
        /*002a*/ 	.short	(.L_22 - .L_21)


	//   ....[0]....
.L_21:
        /*002c*/ 	.word	0x00000480


	//   ....[1]....
        /*0030*/ 	.word	0x000004b0


	//   ....[2]....
        /*0034*/ 	.word	0x00000630


	//----- nvinfo : EIATTR_COOP_GROUP_MASK_REGIDS
	.align		4
.L_22:
        /*0038*/ 	.byte	0x04, 0x29
        /*003a*/ 	.short	(.L_24 - .L_23)


	//   ....[0]....
.L_23:
        /*003c*/ 	.word	0xffffffff


	//   ....[1]....
        /*0040*/ 	.word	0xffffffff


	//   ....[2]....
        /*0044*/ 	.word	0xffffffff


	//   ....[3]....
        /*0048*/ 	.word	0xffffffff


	//   ....[4]....
        /*004c*/ 	.word	0xffffffff


	//   ....[5]....
        /*0050*/ 	.word	0xffffffff


	//----- nvinfo : EIATTR_COOP_GROUP_INSTR_OFFSETS
	.align		4
.L_24:
        /*0054*/ 	.byte	0x04, 0x28
        /*0056*/ 	.short	(.L_26 - .L_25)


	//   ....[0]....
.L_25:
        /*0058*/ 	.word	0x00000060


	//   ....[1]....
        /*005c*/ 	.word	0x00000070


	//   ....[2]....
        /*0060*/ 	.word	0x00000130


	//   ....[3]....
        /*0064*/ 	.word	0x000002b0


	//   ....[4]....
        /*0068*/ 	.word	0x000007d0


	//   ....[5]....
        /*006c*/ 	.word	0x00001250


	//----- nvinfo : EIATTR_REG_RECONFIG
	.align		4
.L_26:
        /*0070*/ 	.byte	0x01, 0x54
	.zero		2


	//----- nvinfo : EIATTR_MBARRIER_INSTR_OFFSETS
	.align		4
        /*0074*/ 	.byte	0x04, 0x39
        /*0076*/ 	.short	(.L_28 - .L_27)


	//   ....[0]....
.L_27:
        /*0078*/ 	.word	0x00000230
        /*007c*/ 	.word	0x000000ff
        /*0080*/ 	.word	0x00000000
        /*0084*/ 	.short	0x0100
        /*0086*/ 	.byte	0x08
	.zero		1


	//   ....[1]....
        /*0088*/ 	.word	0x00000240
        /*008c*/ 	.word	0x000000ff
        /*0090*/ 	.word	0x00000018
        /*0094*/ 	.short	0x0100
        /*0096*/ 	.byte	0x08
	.zero		1


	//   ....[2]....
        /*0098*/ 	.word	0x00000250
        /*009c*/ 	.word	0x000000ff
        /*00a0*/ 	.word	0x00000008
        /*00a4*/ 	.short	0x0100
        /*00a6*/ 	.byte	0x08
	.zero		1


	//   ....[3]....
        /*00a8*/ 	.word	0x00000260
        /*00ac*/ 	.word	0x000000ff
        /*00b0*/ 	.word	0x00000020
        /*00b4*/ 	.short	0x0100
        /*00b6*/ 	.byte	0x08
	.zero		1


	//   ....[4]....
        /*00b8*/ 	.word	0x00000270
        /*00bc*/ 	.word	0x000000ff
        /*00c0*/ 	.word	0x00000010
        /*00c4*/ 	.short	0x0100
        /*00c6*/ 	.byte	0x08
	.zero		1


	//   ....[5]....
        /*00c8*/ 	.word	0x00000280
        /*00cc*/ 	.word	0x000000ff
        /*00d0*/ 	.word	0x00000028
        /*00d4*/ 	.short	0x0100
        /*00d6*/ 	.byte	0x08
	.zero		1


	//   ....[6]....
        /*00d8*/ 	.word	0x000006c0
        /*00dc*/ 	.word	0x000000ff
        /*00e0*/ 	.word	0x00000040
        /*00e4*/ 	.short	0x0100
        /*00e6*/ 	.byte	0x06
	.zero		1


	//   ....[7]....
        /*00e8*/ 	.word	0x00000760
        /*00ec*/ 	.word	0x000000ff
        /*00f0*/ 	.word	0x00000048
        /*00f4*/ 	.short	0x0100
        /*00f6*/ 	.byte	0x06
	.zero		1


	//   ....[8]....
        /*00f8*/ 	.word	0x00001780
        /*00fc*/ 	.word	0x000000ff
        /*0100*/ 	.word	0x00000000
        /*0104*/ 	.short	0x010a
        /*0106*/ 	.byte	0x06
	.zero		1


	//   ....[9]....
        /*0108*/ 	.word	0x000017c0
        /*010c*/ 	.word	0x000000ff
        /*0110*/ 	.word	0x00000000
        /*0114*/ 	.short	0x010a
        /*0116*/ 	.byte	0x06
	.zero		1


	//   ....[10]....
        /*0118*/ 	.word	0x00002190
        /*011c*/ 	.word	0x000000ff
        /*0120*/ 	.word	0x00000000
        /*0124*/ 	.short	0x010a
        /*0126*/ 	.byte	0x0c
	.zero		1


	//   ....[11]....
        /*0128*/ 	.word	0x000021d0
        /*012c*/ 	.word	0x000000ff
        /*0130*/ 	.word	0x00000000
        /*0134*/ 	.short	0x010a
        /*0136*/ 	.byte	0x0c
	.zero		1


	//   ....[12]....
        /*0138*/ 	.word	0x000028a0
        /*013c*/ 	.word	0x0000000e
        /*0140*/ 	.word	0x00000000
        /*0144*/ 	.short	0x0101
        /*0146*/ 	.byte	0x3f
	.zero		1


	//   ....[13]....
        /*0148*/ 	.word	0x00002f40
        /*014c*/ 	.word	0x0000000c
        /*0150*/ 	.word	0x00000000
        /*0154*/ 	.short	0x0101
        /*0156*/ 	.byte	0x3f
	.zero		1


	//   ....[14]....
        /*0158*/ 	.word	0x000089c0
        /*015c*/ 	.word	0x00000015
        /*0160*/ 	.word	0x00000018
        /*0164*/ 	.short	0x010a
        /*0166*/ 	.byte	0x3f
	.zero		1


	//   ....[15]....
        /*0168*/ 	.word	0x00008d40
        /*016c*/ 	.word	0x00000008
        /*0170*/ 	.word	0x00000048
        /*0174*/ 	.short	0x0101
        /*0176*/ 	.byte	0x3f
	.zero		1


	//   ....[16]....
        /*0178*/ 	.word	0x00009470
        /*017c*/ 	.word	0x00000004
        /*0180*/ 	.word	0x00000000
        /*0184*/ 	.short	0x010a
        /*0186*/ 	.byte	0x3f
	.zero		1


	//   ....[17]....
        /*0188*/ 	.word	0x000094f0
        /*018c*/ 	.word	0x00000006
        /*0190*/ 	.word	0x00000000
        /*0194*/ 	.short	0x010a
        /*0196*/ 	.byte	0x3f
	.zero		1


	//   ....[18]....
        /*0198*/ 	.word	0x00009580
        /*019c*/ 	.word	0x00000003
        /*01a0*/ 	.word	0x00000000
        /*01a4*/ 	.short	0x010a
        /*01a6*/ 	.byte	0x3f
	.zero		1


	//   ....[19]....
        /*01a8*/ 	.word	0x000095f0
        /*01ac*/ 	.word	0x0000000d
        /*01b0*/ 	.word	0x00000000
        /*01b4*/ 	.short	0x010a
        /*01b6*/ 	.byte	0x3f
	.zero		1


	//   ....[20]....
        /*01b8*/ 	.word	0x00009650
        /*01bc*/ 	.word	0x0000000f
        /*01c0*/ 	.word	0x00000000
        /*01c4*/ 	.short	0x010a
        /*01c6*/ 	.byte	0x3f
	.zero		1


	//   ....[21]....
        /*01c8*/ 	.word	0x00009720
        /*01cc*/ 	.word	0x00000015
        /*01d0*/ 	.word	0x00000018
        /*01d4*/ 	.short	0x010a
        /*01d6*/ 	.byte	0x3f
	.zero		1


	//   ....[22]....
        /*01d8*/ 	.word	0x000097f0
        /*01dc*/ 	.word	0x00000004
        /*01e0*/ 	.word	0x00000000
        /*01e4*/ 	.short	0x010a
        /*01e6*/ 	.byte	0x3f
	.zero		1


	//   ....[23]....
        /*01e8*/ 	.word	0x00009840
        /*01ec*/ 	.word	0x00000006
        /*01f0*/ 	.word	0x00000000
        /*01f4*/ 	.short	0x010a
        /*01f6*/ 	.byte	0x3f
	.zero		1


	//----- nvinfo : EIATTR_NUM_MBARRIERS
	.align		4
.L_28:
        /*01f8*/ 	.byte	0x03, 0x38
        /*01fa*/ 	.short	0x0008


	//----- nvinfo : EIATTR_EXIT_INSTR_OFFSETS
	.align		4
        /*01fc*/ 	.byte	0x04, 0x1c
        /*01fe*/ 	.short	(.L_30 - .L_29)


	//   ....[0]....
.L_29:
        /*0200*/ 	.word	0x00000930


	//   ....[1]....
        /*0204*/ 	.word	0x00001120


	//   ....[2]....
        /*0208*/ 	.word	0x000080d0


	//   ....[3]....
        /*020c*/ 	.word	0x00008630


	//   ....[4]....
        /*0210*/ 	.word	0x000095d0


	//----- nvinfo : EIATTR_MAX_THREADS
	.align		4
.L_30:
        /*0214*/ 	.byte	0x04, 0x05
        /*0216*/ 	.short	(.L_32 - .L_31)
.L_31:
        /*0218*/ 	.word	0x00000180
        /*021c*/ 	.word	0x00000001
        /*0220*/ 	.word	0x00000001


	//----- nvinfo : EIATTR_CRS_STACK_SIZE
	.align		4
.L_32:
        /*0224*/ 	.byte	0x04, 0x1e
        /*0226*/ 	.short	(.L_34 - .L_33)
.L_33:
        /*0228*/ 	.word	0x00000000


	//----- nvinfo : EIATTR_CBANK_PARAM_SIZE
	.align		4
.L_34:
        /*022c*/ 	.byte	0x03, 0x19
        /*022e*/ 	.short	0x0470


	//----- nvinfo : EIATTR_PARAM_CBANK
	.align		4
        /*0230*/ 	.byte	0x04, 0x0a
        /*0232*/ 	.short	(.L_36 - .L_35)
	.align		4
.L_35:
        /*0234*/ 	.word	index@(.nv.constant0._ZN7cutlass13device_kernelINS_4gemm6kernel13GemmUniversalIN4cute5tupleIJiiiiEEENS1_10collective13CollectiveMmaINS1_37MainloopSm90TmaGmmaWarpSpecializedFP8ILi3ENS5_IJNS4_1CILi2EEENSA_ILi1EEESC_EEENS1_35KernelTmaWarpSpecializedCooperativeEEENS5_IJNSA_ILi256EEENSA_ILi64EEESH_EEENS_12float_e4m3_tENS5_IJlSC_lEEESJ_SK_NS4_8TiledMMAINS4_8MMA_AtomIJNS4_4SM904GMMA30MMA_64x64x32_F32E4M3E4M3_SS_TNILNSO_7ScaleInE1ELSQ_1EEEEEENS4_6LayoutISD_NS5_IJSC_NSA_ILi0EEESU_EEEEENS5_IJNS4_10UnderscoreESX_SX_EEEEENS4_13SM90_TMA_LOADENS4_14ComposedLayoutINS4_7SwizzleILi2ELi4ELi3EEENS4_18smem_ptr_flag_bitsILi8EEENST_INS5_IJNSA_ILi8EEESH_EEENS5_IJSH_SC_EEEEEEEvNS4_8identityENS4_23SM90_TMA_LOAD_MULTICASTES1A_vS1B_EENS_8epilogue10collective6detail29Sm90TmaWarpSpecializedAdapterINS1F_15DefaultEpilogueISJ_SK_SK_NS1E_6thread17LinearCombinationISJ_Li1EffLNS1J_9ScaleType4KindE0ELNS_15FloatRoundStyleE2ESJ_EENS1_15EpilogueDefaultEEEEEvvEEEEvNT_6ParamsE)
        /*0238*/ 	.short	0x0210
        /*023a*/ 	.short	0x0470


	//----- nvinfo : EIATTR_SW_WAR
	.align		4
.L_36:
        /*023c*/ 	.byte	0x04, 0x36
        /*023e*/ 	.short	(.L_38 - .L_37)
.L_37:
        /*0240*/ 	.word	0x00000008
.L_38:


//--------------------- .nv.callgraph             --------------------------
	.section	.nv.callgraph,"",@"SHT_CUDA_CALLGRAPH"
	.align	4
	.sectionentsize	8
	.align		4
        /*0000*/ 	.word	0x00000000
	.align		4
        /*0004*/ 	.word	0xffffffff
	.align		4
        /*0008*/ 	.word	0x00000000
	.align		4
        /*000c*/ 	.word	0xfffffffe
	.align		4
        /*0010*/ 	.word	0x00000000
	.align		4
        /*0014*/ 	.word	0xfffffffd
	.align		4
        /*0018*/ 	.word	0x00000000
	.align		4
        /*001c*/ 	.word	0xfffffffc


//--------------------- .nv.constant4             --------------------------
	.section	.nv.constant4,"a",@progbits
	.align	8
	.align		8
.nv.constant4:
        /*0000*/ 	.dword	_ZN39_INTERNAL_1f235032_4_k_cu_1da216d0_51114cuda3std3__45__cpo5beginE
	.align		8
        /*0008*/ 	.dword	_ZN39_INTERNAL_1f235032_4_k_cu_1da216d0_51114cuda3std3__45__cpo3endE
	.align		8
        /*0010*/ 	.dword	_ZN39_INTERNAL_1f235032_4_k_cu_1da216d0_51114cuda3std3__45__cpo6cbeginE
	.align		8
        /*0018*/ 	.dword	_ZN39_INTERNAL_1f235032_4_k_cu_1da216d0_51114cuda3std3__45__cpo4cendE
	.align		8
        /*0020*/ 	.dword	_ZN39_INTERNAL_1f235032_4_k_cu_1da216d0_51114cuda3std3__441_GLOBAL__N__1f235032_4_k_cu_1da216d0_51116ignoreE
	.align		8
        /*0028*/ 	.dword	_ZN39_INTERNAL_1f235032_4_k_cu_1da216d0_51114cuda3std3__419piecewise_constructE
	.align		8
        /*0030*/ 	.dword	_ZN39_INTERNAL_1f235032_4_k_cu_1da216d0_51114cuda3std3__48in_placeE
	.align		8
        /*0038*/ 	.dword	_ZN39_INTERNAL_1f235032_4_k_cu_1da216d0_51114cuda3std6ranges3__45__cpo4swapE
	.align		8
        /*0040*/ 	.dword	_ZN39_INTERNAL_1f235032_4_k_cu_1da216d0_51114cuda3std6ranges3__45__cpo9iter_moveE
	.align		8
        /*0048*/ 	.dword	_ZN39_INTERNAL_1f235032_4_k_cu_1da216d0_51114cute7productE
	.align		8
        /*0050*/ 	.dword	_ZN39_INTERNAL_1f235032_4_k_cu_1da216d0_51114cute1_E


//--------------------- .text._ZN7cutlass13device_kernelINS_4gemm6kernel13GemmUniversalIN4cute5tupleIJiiiiEEENS1_10collective13CollectiveMmaINS1_37MainloopSm90TmaGmmaWarpSpecializedFP8ILi3ENS5_IJNS4_1CILi2EEENSA_ILi1EEESC_EEENS1_35KernelTmaWarpSpecializedCooperativeEEENS5_IJNSA_ILi256EEENSA_ILi64EEESH_EEENS_12float_e4m3_tENS5_IJlSC_lEEESJ_SK_NS4_8TiledMMAINS4_8MMA_AtomIJNS4_4SM904GMMA30MMA_64x64x32_F32E4M3E4M3_SS_TNILNSO_7ScaleInE1ELSQ_1EEEEEENS4_6LayoutISD_NS5_IJSC_NSA_ILi0EEESU_EEEEENS5_IJNS4_10UnderscoreESX_SX_EEEEENS4_13SM90_TMA_LOADENS4_14ComposedLayoutINS4_7SwizzleILi2ELi4ELi3EEENS4_18smem_ptr_flag_bitsILi8EEENST_INS5_IJNSA_ILi8EEESH_EEENS5_IJSH_SC_EEEEEEEvNS4_8identityENS4_23SM90_TMA_LOAD_MULTICASTES1A_vS1B_EENS_8epilogue10collective6detail29Sm90TmaWarpSpecializedAdapterINS1F_15DefaultEpilogueISJ_SK_SK_NS1E_6thread17LinearCombinationISJ_Li1EffLNS1J_9ScaleType4KindE0ELNS_15FloatRoundStyleE2ESJ_EENS1_15EpilogueDefaultEEEEEvvEEEEvNT_6ParamsE --------------------------
	.section	.text._ZN7cutlass13device_kernelINS_4gemm6kernel13GemmUniversalIN4cute5tupleIJiiiiEEENS1_10collective13CollectiveMmaINS1_37MainloopSm90TmaGmmaWarpSpecializedFP8ILi3ENS5_IJNS4_1CILi2EEENSA_ILi1EEESC_EEENS1_35KernelTmaWarpSpecializedCooperativeEEENS5_IJNSA_ILi256EEENSA_ILi64EEESH_EEENS_12float_e4m3_tENS5_IJlSC_lEEESJ_SK_NS4_8TiledMMAINS4_8MMA_AtomIJNS4_4SM904GMMA30MMA_64x64x32_F32E4M3E4M3_SS_TNILNSO_7ScaleInE1ELSQ_1EEEEEENS4_6LayoutISD_NS5_IJSC_NSA_ILi0EEESU_EEEEENS5_IJNS4_10UnderscoreESX_SX_EEEEENS4_13SM90_TMA_LOADENS4_14ComposedLayoutINS4_7SwizzleILi2ELi4ELi3EEENS4_18smem_ptr_flag_bitsILi8EEENST_INS5_IJNSA_ILi8EEESH_EEENS5_IJSH_SC_EEEEEEEvNS4_8identityENS4_23SM90_TMA_LOAD_MULTICASTES1A_vS1B_EENS_8epilogue10collective6detail29Sm90TmaWarpSpecializedAdapterINS1F_15DefaultEpilogueISJ_SK_SK_NS1E_6thread17LinearCombinationISJ_Li1EffLNS1J_9ScaleType4KindE0ELNS_15FloatRoundStyleE2ESJ_EENS1_15EpilogueDefaultEEEEEvvEEEEvNT_6ParamsE,"ax",@progbits
	.align	128
.text._ZN7cutlass13device_kernelINS_4gemm6kernel13GemmUniversalIN4cute5tupleIJiiiiEEENS1_10collective13CollectiveMmaINS1_37MainloopSm90TmaGmmaWarpSpecializedFP8ILi3ENS5_IJNS4_1CILi2EEENSA_ILi1EEESC_EEENS1_35KernelTmaWarpSpecializedCooperativeEEENS5_IJNSA_ILi256EEENSA_ILi64EEESH_EEENS_12float_e4m3_tENS5_IJlSC_lEEESJ_SK_NS4_8TiledMMAINS4_8MMA_AtomIJNS4_4SM904GMMA30MMA_64x64x32_F32E4M3E4M3_SS_TNILNSO_7ScaleInE1ELSQ_1EEEEEENS4_6LayoutISD_NS5_IJSC_NSA_ILi0EEESU_EEEEENS5_IJNS4_10UnderscoreESX_SX_EEEEENS4_13SM90_TMA_LOADENS4_14ComposedLayoutINS4_7SwizzleILi2ELi4ELi3EEENS4_18smem_ptr_flag_bitsILi8EEENST_INS5_IJNSA_ILi8EEESH_EEENS5_IJSH_SC_EEEEEEEvNS4_8identityENS4_23SM90_TMA_LOAD_MULTICASTES1A_vS1B_EENS_8epilogue10collective6detail29Sm90TmaWarpSpecializedAdapterINS1F_15DefaultEpilogueISJ_SK_SK_NS1E_6thread17LinearCombinationISJ_Li1EffLNS1J_9ScaleType4KindE0ELNS_15FloatRoundStyleE2ESJ_EENS1_15EpilogueDefaultEEEEEvvEEEEvNT_6ParamsE:
        .type           _ZN7cutlass13device_kernelINS_4gemm6kernel13GemmUniversalIN4cute5tupleIJiiiiEEENS1_10collective13CollectiveMmaINS1_37MainloopSm90TmaGmmaWarpSpecializedFP8ILi3ENS5_IJNS4_1CILi2EEENSA_ILi1EEESC_EEENS1_35KernelTmaWarpSpecializedCooperativeEEENS5_IJNSA_ILi256EEENSA_ILi64EEESH_EEENS_12float_e4m3_tENS5_IJlSC_lEEESJ_SK_NS4_8TiledMMAINS4_8MMA_AtomIJNS4_4SM904GMMA30MMA_64x64x32_F32E4M3E4M3_SS_TNILNSO_7ScaleInE1ELSQ_1EEEEEENS4_6LayoutISD_NS5_IJSC_NSA_ILi0EEESU_EEEEENS5_IJNS4_10UnderscoreESX_SX_EEEEENS4_13SM90_TMA_LOADENS4_14ComposedLayoutINS4_7SwizzleILi2ELi4ELi3EEENS4_18smem_ptr_flag_bitsILi8EEENST_INS5_IJNSA_ILi8EEESH_EEENS5_IJSH_SC_EEEEEEEvNS4_8identityENS4_23SM90_TMA_LOAD_MULTICASTES1A_vS1B_EENS_8epilogue10collective6detail29Sm90TmaWarpSpecializedAdapterINS1F_15DefaultEpilogueISJ_SK_SK_NS1E_6thread17LinearCombinationISJ_Li1EffLNS1J_9ScaleType4KindE0ELNS_15FloatRoundStyleE2ESJ_EENS1_15EpilogueDefaultEEEEEvvEEEEvNT_6ParamsE,@function
        .size           _ZN7cutlass13device_kernelINS_4gemm6kernel13GemmUniversalIN4cute5tupleIJiiiiEEENS1_10collective13CollectiveMmaINS1_37MainloopSm90TmaGmmaWarpSpecializedFP8ILi3ENS5_IJNS4_1CILi2EEENSA_ILi1EEESC_EEENS1_35KernelTmaWarpSpecializedCooperativeEEENS5_IJNSA_ILi256EEENSA_ILi64EEESH_EEENS_12float_e4m3_tENS5_IJlSC_lEEESJ_SK_NS4_8TiledMMAINS4_8MMA_AtomIJNS4_4SM904GMMA30MMA_64x64x32_F32E4M3E4M3_SS_TNILNSO_7ScaleInE1ELSQ_1EEEEEENS4_6LayoutISD_NS5_IJSC_NSA_ILi0EEESU_EEEEENS5_IJNS4_10UnderscoreESX_SX_EEEEENS4_13SM90_TMA_LOADENS4_14ComposedLayoutINS4_7SwizzleILi2ELi4ELi3EEENS4_18smem_ptr_flag_bitsILi8EEENST_INS5_IJNSA_ILi8EEESH_EEENS5_IJSH_SC_EEEEEEEvNS4_8identityENS4_23SM90_TMA_LOAD_MULTICASTES1A_vS1B_EENS_8epilogue10collective6detail29Sm90TmaWarpSpecializedAdapterINS1F_15DefaultEpilogueISJ_SK_SK_NS1E_6thread17LinearCombinationISJ_Li1EffLNS1J_9ScaleType4KindE0ELNS_15FloatRoundStyleE2ESJ_EENS1_15EpilogueDefaultEEEEEvvEEEEvNT_6ParamsE,(.L_x_204 - _ZN7cutlass13device_kernelINS_4gemm6kernel13GemmUniversalIN4cute5tupleIJiiiiEEENS1_10collective13CollectiveMmaINS1_37MainloopSm90TmaGmmaWarpSpecializedFP8ILi3ENS5_IJNS4_1CILi2EEENSA_ILi1EEESC_EEENS1_35KernelTmaWarpSpecializedCooperativeEEENS5_IJNSA_ILi256EEENSA_ILi64EEESH_EEENS_12float_e4m3_tENS5_IJlSC_lEEESJ_SK_NS4_8TiledMMAINS4_8MMA_AtomIJNS4_4SM904GMMA30MMA_64x64x32_F32E4M3E4M3_SS_TNILNSO_7ScaleInE1ELSQ_1EEEEEENS4_6LayoutISD_NS5_IJSC_NSA_ILi0EEESU_EEEEENS5_IJNS4_10UnderscoreESX_SX_EEEEENS4_13SM90_TMA_LOADENS4_14ComposedLayoutINS4_7SwizzleILi2ELi4ELi3EEENS4_18smem_ptr_flag_bitsILi8EEENST_INS5_IJNSA_ILi8EEESH_EEENS5_IJSH_SC_EEEEEEEvNS4_8identityENS4_23SM90_TMA_LOAD_MULTICASTES1A_vS1B_EENS_8epilogue10collective6detail29Sm90TmaWarpSpecializedAdapterINS1F_15DefaultEpilogueISJ_SK_SK_NS1E_6thread17LinearCombinationISJ_Li1EffLNS1J_9ScaleType4KindE0ELNS_15FloatRoundStyleE2ESJ_EENS1_15EpilogueDefaultEEEEEvvEEEEvNT_6ParamsE)
        .other          _ZN7cutlass13device_kernelINS_4gemm6kernel13GemmUniversalIN4cute5tupleIJiiiiEEENS1_10collective13CollectiveMmaINS1_37MainloopSm90TmaGmmaWarpSpecializedFP8ILi3ENS5_IJNS4_1CILi2EEENSA_ILi1EEESC_EEENS1_35KernelTmaWarpSpecializedCooperativeEEENS5_IJNSA_ILi256EEENSA_ILi64EEESH_EEENS_12float_e4m3_tENS5_IJlSC_lEEESJ_SK_NS4_8TiledMMAINS4_8MMA_AtomIJNS4_4SM904GMMA30MMA_64x64x32_F32E4M3E4M3_SS_TNILNSO_7ScaleInE1ELSQ_1EEEEEENS4_6LayoutISD_NS5_IJSC_NSA_ILi0EEESU_EEEEENS5_IJNS4_10UnderscoreESX_SX_EEEEENS4_13SM90_TMA_LOADENS4_14ComposedLayoutINS4_7SwizzleILi2ELi4ELi3EEENS4_18smem_ptr_flag_bitsILi8EEENST_INS5_IJNSA_ILi8EEESH_EEENS5_IJSH_SC_EEEEEEEvNS4_8identityENS4_23SM90_TMA_LOAD_MULTICASTES1A_vS1B_EENS_8epilogue10collective6detail29Sm90TmaWarpSpecializedAdapterINS1F_15DefaultEpilogueISJ_SK_SK_NS1E_6thread17LinearCombinationISJ_Li1EffLNS1J_9ScaleType4KindE0ELNS_15FloatRoundStyleE2ESJ_EENS1_15EpilogueDefaultEEEEEvvEEEEvNT_6ParamsE,@"STO_CUDA_ENTRY STV_DEFAULT"
_ZN7cutlass13device_kernelINS_4gemm6kernel13GemmUniversalIN4cute5tupleIJiiiiEEENS1_10collective13CollectiveMmaINS1_37MainloopSm90TmaGmmaWarpSpecializedFP8ILi3ENS5_IJNS4_1CILi2EEENSA_ILi1EEESC_EEENS1_35KernelTmaWarpSpecializedCooperativeEEENS5_IJNSA_ILi256EEENSA_ILi64EEESH_EEENS_12float_e4m3_tENS5_IJlSC_lEEESJ_SK_NS4_8TiledMMAINS4_8MMA_AtomIJNS4_4SM904GMMA30MMA_64x64x32_F32E4M3E4M3_SS_TNILNSO_7ScaleInE1ELSQ_1EEEEEENS4_6LayoutISD_NS5_IJSC_NSA_ILi0EEESU_EEEEENS5_IJNS4_10UnderscoreESX_SX_EEEEENS4_13SM90_TMA_LOADENS4_14ComposedLayoutINS4_7SwizzleILi2ELi4ELi3EEENS4_18smem_ptr_flag_bitsILi8EEENST_INS5_IJNSA_ILi8EEESH_EEENS5_IJSH_SC_EEEEEEEvNS4_8identityENS4_23SM90_TMA_LOAD_MULTICASTES1A_vS1B_EENS_8epilogue10collective6detail29Sm90TmaWarpSpecializedAdapterINS1F_15DefaultEpilogueISJ_SK_SK_NS1E_6thread17LinearCombinationISJ_Li1EffLNS1J_9ScaleType4KindE0ELNS_15FloatRoundStyleE2ESJ_EENS1_15EpilogueDefaultEEEEEvvEEEEvNT_6ParamsE:
[----:B------:R-:W-:Y:S01]  /*0000*/  LDC R1, c[0x0][0x28] ;  /* 0x00000a00ff017b82 */ /* 0x000fe20000000800 */
[----:B------:R-:W0:Y:S01]  /*0010*/  S2R R0, SR_TID.X ;  /* 0x0000000000007919 */ /* 0x000e220000002100 */
[----:B------:R-:W-:Y:S01]  /*0020*/  ELECT P0, URZ, PT ;  /* 0x00000000003f782f */ /* 0x000fe20003800000 */
[----:B------:R-:W-:Y:S01]  /*0030*/  BSSY B0, `(.L_x_0) ;  /* 0x000000f000007945 */ /* 0x000fe20003800000 */
[--C-:B0-----:R-:W-:Y:S02]  /*0040*/  SHF.R.U32.HI R2, RZ, 0x5, R0.reuse ;  /* 0x00000005ff027819 */ /* 0x101fe40000011600 */
[----:B------:R-:W-:-:S03]  /*0050*/  SHF.R.U32.HI R3, RZ, 0x7, R0 ;  /* 0x00000007ff037819 */ /* 0x000fc60000011600 */
[----:B------:R-:W0:Y:S04]  /*0060*/  SHFL.IDX PT, R7, R2, RZ, 0x1f ;  /* 0x00001fff02077589 */ /* 0x000e2800000e0000 */
[----:B------:R-:W1:Y:S01]  /*0070*/  SHFL.IDX PT, R3, R3, RZ, 0x1f ;  /* 0x00001fff03037589 */ /* 0x000e6200000e0000 */
[----:B0-----:R-:W-:-:S13]  /*0080*/  ISETP.NE.OR P0, PT, R7, RZ, !P0 ;  /* 0x000000ff0700720c */ /* 0x001fda0004705670 */
[----:B-1----:R-:W-:Y:S05]  /*0090*/  @P0 BRA `(.L_x_1) ;  /* 0x0000000000200947 */ /* 0x002fea0003800000 */
[----:B------:R-:W-:Y:S02]  /*00a0*/  ULDC.64 UR4, c[0x0][0x198] ;  /* 0x0000660000047ab9 */ /* 0x000fe40000000a00 */
[----:B------:R-:W-:Y:S02]  /*00b0*/  UIADD3 UR6, UP0, UR4, 0xf0, URZ ;  /* 0x000000f004067890 */ /* 0x000fe4000ff1e03f */
[----:B------:R-:W-:Y:S02]  /*00c0*/  UIADD3 UR4, UP1, UR4, 0x1f0, URZ ;  /* 0x000001f004047890 */ /* 0x000fe4000ff3e03f */
[----:B------:R-:W-:Y:S02]  /*00d0*/  UIADD3.X UR7, URZ, UR5, URZ, UP0, !UPT ;  /* 0x000000053f077290 */ /* 0x000fe400087fe43f */
[----:B------:R-:W-:-:S07]  /*00e0*/  UIADD3.X UR5, URZ, UR5, URZ, UP1, !UPT ;  /* 0x000000053f057290 */ /* 0x000fce0008ffe43f */
[----:B------:R0:W-:Y:S02]  /*00f0*/  UTMACCTL.PF [UR6] ;  /* 0x00000000060079b9 */ /* 0x0001e40008040000 */
[----:B------:R0:W-:Y:S02]  /*0100*/  UTMACCTL.PF [UR4] ;  /* 0x00000000040079b9 */ /* 0x0001e40008040000 */
[----:B0-----:R-:W-:Y:S01]  /*0110*/  NOP ;  /* 0x0000000000007918 */ /* 0x001fe20000000000 */
.L_x_1:
[----:B------:R-:W-:Y:S05]  /*0120*/  BSYNC B0 ;  /* 0x0000000000007941 */ /* 0x000fea0003800000 */
.L_x_0:
[----:B------:R-:W0:Y:S02]  /*0130*/  SHFL.IDX PT, R4, R2, RZ, 0x1f ;  /* 0x00001fff02047589 */ /* 0x000e2400000e0000 */
[----:B0-----:R-:W-:-:S13]  /*0140*/  ISETP.NE.AND P0, PT, R4, RZ, PT ;  /* 0x000000ff0400720c */ /* 0x001fda0003f05270 */
[----:B------:R-:W-:Y:S05]  /*0150*/  @P0 BRA `(.L_x_2) ;  /* 0x0000000000500947 */ /* 0x000fea0003800000 */
[----:B------:R-:W0:Y:S01]  /*0160*/  S2UR UR8, SR_CgaCtaId ;  /* 0x00000000000879c3 */ /* 0x000e220000008800 */
[----:B------:R-:W-:Y:S01]  /*0170*/  UMOV UR4, 0x400 ;  /* 0x0000040000047882 */ /* 0x000fe20000000000 */
[----:B------:R-:W-:Y:S01]  /*0180*/  UMOV UR5, 0x1 ;  /* 0x0000000100057882 */ /* 0x000fe20000000000 */
[----:B------:R-:W-:Y:S01]  /*0190*/  UMOV UR6, 0x4 ;  /* 0x0000000400067882 */ /* 0x000fe20000000000 */
[----:B------:R-:W-:Y:S01]  /*01a0*/  ELECT P0, URZ, PT ;  /* 0x00000000003f782f */ /* 0x000fe20003800000 */
[----:B------:R-:W-:-:S04]  /*01b0*/  UIADD3 UR6, -UR6, 0x100000, URZ ;  /* 0x0010000006067890 */ /* 0x000fc8000fffe13f */
[----:B------:R-:W-:Y:S02]  /*01c0*/  USHF.L.U32 UR7, UR6, 0xb, URZ ;  /* 0x0000000b06077899 */ /* 0x000fe4000800063f */
[----:B------:R-:W-:Y:S02]  /*01d0*/  USHF.L.U32 UR6, UR6, 0x1, URZ ;  /* 0x0000000106067899 */ /* 0x000fe4000800063f */
[----:B0-----:R-:W-:Y:S02]  /*01e0*/  ULEA UR8, UR8, UR4, 0x18 ;  /* 0x0000000408087291 */ /* 0x001fe4000f8ec03f */
[----:B------:R-:W-:-:S04]  /*01f0*/  UIADD3 UR4, -UR5, 0x100000, URZ ;  /* 0x0010000005047890 */ /* 0x000fc8000fffe13f */
[----:B------:R-:W-:Y:S02]  /*0200*/  USHF.L.U32 UR5, UR4, 0xb, URZ ;  /* 0x0000000b04057899 */ /* 0x000fe4000800063f */
[----:B------:R-:W-:Y:S01]  /*0210*/  USHF.L.U32 UR4, UR4, 0x1, URZ ;  /* 0x0000000104047899 */ /* 0x000fe2000800063f */
[----:B------:R-:W0:Y:S11]  /*0220*/  FENCE.VIEW.ASYNC.S ;  /* 0x00000000000073c6 */ /* 0x000e360000000000 */
[----:B0-----:R0:W1:Y:S01]  /*0230*/  SYNCS.EXCH.64 URZ, [UR8], UR4 ;  /* 0x00000004083f75b2 */ /* 0x0010620008000100 */
[----:B------:R0:W2:Y:S01]  /*0240*/  SYNCS.EXCH.64 URZ, [UR8+0x18], UR6 ;  /* 0x00001806083f75b2 */ /* 0x0000a20008000100 */
[----:B------:R0:W3:Y:S01]  /*0250*/  SYNCS.EXCH.64 URZ, [UR8+0x8], UR4 ;  /* 0x00000804083f75b2 */ /* 0x0000e20008000100 */
[----:B------:R0:W4:Y:S01]  /*0260*/  SYNCS.EXCH.64 URZ, [UR8+0x20], UR6 ;  /* 0x00002006083f75b2 */ /* 0x0001220008000100 */
[----:B------:R0:W0:Y:S01]  /*0270*/  SYNCS.EXCH.64 URZ, [UR8+0x10], UR4 ;  /* 0x00001004083f75b2 */ /* 0x0000220008000100 */
[----:B------:R0:W0:Y:S01]  /*0280*/  SYNCS.EXCH.64 URZ, [UR8+0x28], UR6 ;  /* 0x00002806083f75b2 */ /* 0x0000220008000100 */
[----:B------:R-:W-:Y:S01]  /*0290*/  NOP ;  /* 0x0000000000007918 */ /* 0x000fe20000000000 */
.L_x_2:
[----:B------:R-:W-:Y:S01]  /*02a0*/  SHF.R.S32.HI R5, RZ, 0x1f, R0 ;  /* 0x0000001fff057819 */ /* 0x000fe20000011400 */
[----:B------:R-:W5:Y:S01]  /*02b0*/  SHFL.IDX PT, R2, R2, RZ, 0x1f ;  /* 0x00001fff02027589 */ /* 0x000f6200000e0000 */
[----:B0-----:R-:W0:Y:S01]  /*02c0*/  S2UR UR8, SR_CTAID.X ;  /* 0x00000000000879c3 */ /* 0x001e220000002500 */
[----:B------:R-:W-:Y:S02]  /*02d0*/  ELECT P0, URZ, PT ;  /* 0x00000000003f782f */ /* 0x000fe40003800000 */
[----:B------:R-:W-:Y:S01]  /*02e0*/  LEA.HI R5, R5, R0, RZ, 0x7 ;  /* 0x0000000005057211 */ /* 0x000fe200078f38ff */
[----:B------:R-:W1:Y:S01]  /*02f0*/  S2R R8, SR_CTAID.Y ;  /* 0x0000000000087919 */ /* 0x000e620000002600 */
[----:B------:R-:W-:Y:S01]  /*0300*/  SHF.R.S32.HI R11, RZ, 0x1f, R4 ;  /* 0x0000001fff0b7819 */ /* 0x000fe20000011404 */
[----:B------:R-:W-:Y:S01]  /*0310*/  ULDC UR4, c[0x0][0x150] ;  /* 0x0000540000047ab9 */ /* 0x000fe20000000800 */
[----:B------:R-:W-:Y:S01]  /*0320*/  LOP3.LUT R5, R5, 0xffffff80, RZ, 0xc0, !PT ;  /* 0xffffff8005057812 */ /* 0x000fe200078ec0ff */
[----:B------:R-:W-:Y:S01]  /*0330*/  VIADD R16, R3, 0xffffffff ;  /* 0xffffffff03107836 */ /* 0x000fe20000000000 */
[----:B------:R-:W-:Y:S01]  /*0340*/  LEA.HI R11, R11, R4, RZ, 0x2 ;  /* 0x000000040b0b7211 */ /* 0x000fe200078f10ff */
[----:B------:R-:W2:Y:S01]  /*0350*/  LDC R12, c[0x0][0x144] ;  /* 0x00005100ff0c7b82 */ /* 0x000ea20000000800 */
[----:B------:R-:W-:Y:S01]  /*0360*/  NOP ;  /* 0x0000000000007918 */ /* 0x000fe20000000000 */
[----:B------:R-:W-:Y:S01]  /*0370*/  IMAD.IADD R6, R0, 0x1, -R5 ;  /* 0x0000000100067824 */ /* 0x000fe200078e0a05 */
[----:B------:R-:W-:Y:S01]  /*0380*/  LOP3.LUT R11, R11, 0x3ffffffc, RZ, 0xc0, !PT ;  /* 0x3ffffffc0b0b7812 */ /* 0x000fe200078ec0ff */
[----:B------:R-:W-:Y:S01]  /*0390*/  NOP ;  /* 0x0000000000007918 */ /* 0x000fe20000000000 */
[----:B------:R-:W-:-:S02]  /*03a0*/  ISETP.NE.AND P4, PT, R3, RZ, PT ;  /* 0x000000ff0300720c */ /* 0x000fc40003f85270 */
[----:B------:R-:W-:Y:S01]  /*03b0*/  SHF.R.S32.HI R5, RZ, 0x1f, R6 ;  /* 0x0000001fff057819 */ /* 0x000fe20000011406 */
[----:B------:R-:W-:Y:S01]  /*03c0*/  IMAD.IADD R4, R4, 0x1, -R11 ;  /* 0x0000000104047824 */ /* 0x000fe200078e0a0b */
[----:B------:R-:W3:Y:S01]  /*03d0*/  LDC R14, c[0x0][0x140] ;  /* 0x00005000ff0e7b82 */ /* 0x000ee20000000800 */
[----:B------:R-:W-:Y:S02]  /*03e0*/  ISETP.GE.U32.AND P6, PT, R16, 0x2, PT ;  /* 0x000000021000780c */ /* 0x000fe40003fc6070 */
[----:B------:R-:W-:Y:S02]  /*03f0*/  LEA.HI R5, R5, R6, RZ, 0x3 ;  /* 0x0000000605057211 */ /* 0x000fe400078f18ff */
[----:B-----5:R-:W-:Y:S02]  /*0400*/  ISETP.NE.OR P0, PT, R2, RZ, !P0 ;  /* 0x000000ff0200720c */ /* 0x020fe40004705670 */
[--C-:B------:R-:W-:Y:S01]  /*0410*/  SHF.R.S32.HI R2, RZ, 0x3, R5.reuse ;  /* 0x00000003ff027819 */ /* 0x100fe20000011405 */
[----:B------:R-:W5:Y:S01]  /*0420*/  LDC R13, c[0x0][0x148] ;  /* 0x00005200ff0d7b82 */ /* 0x000f620000000800 */
[----:B------:R-:W-:-:S02]  /*0430*/  SHF.R.S32.HI R5, RZ, 0x1f, R5 ;  /* 0x0000001fff057819 */ /* 0x000fc40000011405 */
[----:B0-----:R-:W-:Y:S02]  /*0440*/  I2FP.F32.U32 R10, UR8 ;  /* 0x00000008000a7c45 */ /* 0x001fe40008201000 */
[----:B------:R-:W-:-:S03]  /*0450*/  LEA.HI R5, R5, R2, RZ, 0x2 ;  /* 0x0000000205057211 */ /* 0x000fc600078f10ff */
[----:B------:R-:W-:Y:S01]  /*0460*/  FMUL R10, R10, UR4 ;  /* 0x000000040a0a7c20 */ /* 0x000fe20008400000 */
[----:B------:R-:W-:Y:S01]  /*0470*/  LOP3.LUT R5, R5, 0xfffffffc, RZ, 0xc0, !PT ;  /* 0xfffffffc05057812 */ /* 0x000fe200078ec0ff */
[----:B------:R-:W-:Y:S01]  /*0480*/  VOTEU.ALL UP0, P0 ;  /* 0x00000000003f7886 */ /* 0x000fe20000000000 */
[----:B-1----:R-:W-:Y:S01]  /*0490*/  I2FP.F32.U32 R11, R8 ;  /* 0x00000008000b7245 */ /* 0x002fe20000201000 */
[----:B------:R-:W-:Y:S01]  /*04a0*/  ULDC UR4, c[0x0][0x154] ;  /* 0x0000550000047ab9 */ /* 0x000fe20000000800 */
[----:B------:R-:W-:Y:S01]  /*04b0*/  VOTEU.ALL UP1, P0 ;  /* 0x00000000003f7886 */ /* 0x000fe20000020000 */
[----:B------:R-:W0:Y:S01]  /*04c0*/  F2I.U32.TRUNC.NTZ R10, R10 ;  /* 0x0000000a000a7305 */ /* 0x000e22000020f000 */
[----:B------:R-:W-:Y:S01]  /*04d0*/  IMAD.IADD R5, R2, 0x1, -R5 ;  /* 0x0000000102057824 */ /* 0x000fe200078e0a05 */
[----:B------:R-:W1:Y:S01]  /*04e0*/  @!UP0 S2UR UR7, SR_CgaCtaId ;  /* 0x00000000000789c3 */ /* 0x000e620000008800 */
[----:B------:R-:W-:Y:S01]  /*04f0*/  @!UP0 UMOV UR6, 0x400 ;  /* 0x0000040000068882 */ /* 0x000fe20000000000 */
[----:B---3--:R-:W-:Y:S01]  /*0500*/  ISETP.EQ.U32.AND P2, PT, R14, 0x1, PT ;  /* 0x000000010e00780c */ /* 0x008fe20003f42070 */
[----:B------:R-:W-:-:S05]  /*0510*/  IMAD R5, R4, 0x4, R5 ;  /* 0x0000000404057824 */ /* 0x000fca00078e0205 */
[----:B------:R-:W-:-:S04]  /*0520*/  LEA.HI R2, R5, R5, RZ, 0x1 ;  /* 0x0000000505027211 */ /* 0x000fc800078f08ff */
[----:B------:R-:W-:Y:S01]  /*0530*/  LOP3.LUT R4, R2, 0xfffffffe, RZ, 0xc0, !PT ;  /* 0xfffffffe02047812 */ /* 0x000fe200078ec0ff */
[----:B0-----:R-:W-:Y:S02]  /*0540*/  IMAD.MOV R15, RZ, RZ, -R10 ;  /* 0x000000ffff0f7224 */ /* 0x001fe400078e0a0a */
[----:B------:R-:W-:Y:S01]  /*0550*/  FMUL R10, R11, UR4 ;  /* 0x000000040b0a7c20 */ /* 0x000fe20008400000 */
[----:B------:R-:W-:Y:S01]  /*0560*/  SHF.R.S32.HI R2, RZ, 0x1f, R7 ;  /* 0x0000001fff027819 */ /* 0x000fe20000011407 */
[----:B------:R-:W-:Y:S01]  /*0570*/  UMOV UR4, 0x20 ;  /* 0x0000002000047882 */ /* 0x000fe20000000000 */
[----:B--2---:R-:W-:Y:S01]  /*0580*/  IMAD R12, R12, R15, UR8 ;  /* 0x000000080c0c7e24 */ /* 0x004fe2000f8e020f */
[----:B------:R-:W-:-:S04]  /*0590*/  @!UP0 UIADD3 UR4, -UR4, 0x100000, URZ ;  /* 0x0010000004048890 */ /* 0x000fc8000fffe13f */
[----:B------:R-:W-:Y:S02]  /*05a0*/  @!UP0 USHF.L.U32 UR5, UR4, 0xb, URZ ;  /* 0x0000000b04058899 */ /* 0x000fe4000800063f */
[----:B------:R-:W-:Y:S01]  /*05b0*/  @!UP0 USHF.L.U32 UR4, UR4, 0x1, URZ ;  /* 0x0000000104048899 */ /* 0x000fe2000800063f */
[C---:B------:R-:W-:Y:S01]  /*05c0*/  IMAD.IADD R11, R5.reuse, 0x1, -R4 ;  /* 0x00000001050b7824 */ /* 0x040fe200078e0a04 */
[----:B------:R-:W0:Y:S01]  /*05d0*/  F2I.U32.TRUNC.NTZ R10, R10 ;  /* 0x0000000a000a7305 */ /* 0x000e22000020f000 */
[----:B------:R-:W-:Y:S01]  /*05e0*/  LEA.HI R2, R2, R7, RZ, 0x2 ;  /* 0x0000000702027211 */ /* 0x000fe200078f10ff */
[----:B------:R-:W-:Y:S02]  /*05f0*/  IMAD.SHL.U32 R4, R5, 0x4, RZ ;  /* 0x0000000405047824 */ /* 0x000fe400078e00ff */
[----:B------:R-:W-:Y:S01]  /*0600*/  ISETP.NE.AND P3, PT, R11, R12, PT ;  /* 0x0000000c0b00720c */ /* 0x000fe20003f65270 */
[----:B-1----:R-:W-:Y:S01]  /*0610*/  @!UP0 ULEA UR6, UR7, UR6, 0x18 ;  /* 0x0000000607068291 */ /* 0x002fe2000f8ec03f */
[----:B------:R-:W-:Y:S01]  /*0620*/  LOP3.LUT R2, R2, 0xfffffffc, RZ, 0xc0, !PT ;  /* 0xfffffffc02027812 */ /* 0x000fe200078ec0ff */
[----:B------:R-:W-:Y:S01]  /*0630*/  VOTEU.ALL UP0, P0 ;  /* 0x00000000003f7886 */ /* 0x000fe20000000000 */
[----:B------:R-:W-:-:S02]  /*0640*/  LOP3.LUT R5, R5, 0xc, R4, 0x78, !PT ;  /* 0x0000000c05057812 */ /* 0x000fc400078e7804 */
[----:B------:R-:W-:Y:S01]  /*0650*/  LOP3.LUT P0, RZ, R6, 0x7, RZ, 0xc0, !PT ;  /* 0x0000000706ff7812 */ /* 0x000fe2000780c0ff */
[----:B------:R-:W-:Y:S02]  /*0660*/  IMAD.IADD R7, R7, 0x1, -R2 ;  /* 0x0000000107077824 */ /* 0x000fe400078e0a02 */
[----:B------:R-:W-:Y:S01]  /*0670*/  IMAD.MOV.U32 R6, RZ, RZ, 0x1 ;  /* 0x00000001ff067424 */ /* 0x000fe200078e00ff */
[----:B------:R-:W-:Y:S01]  /*0680*/  ISETP.LT.U32.AND P0, PT, R5, 0x2, !P0 ;  /* 0x000000020500780c */ /* 0x000fe20004701070 */
[----:B0-----:R-:W-:Y:S01]  /*0690*/  IMAD.MOV R20, RZ, RZ, -R10 ;  /* 0x000000ffff147224 */ /* 0x001fe200078e0a0a */
[----:B------:R-:W-:Y:S01]  /*06a0*/  ISETP.NE.AND P1, PT, R7, 0x3, PT ;  /* 0x000000030700780c */ /* 0x000fe20003f25270 */
[----:B------:R-:W0:Y:S02]  /*06b0*/  FENCE.VIEW.ASYNC.S ;  /* 0x00000000000073c6 */ /* 0x000e240000000000 */
[----:B0-----:R0:W1:Y:S01]  /*06c0*/  @!UP0 SYNCS.EXCH.64 URZ, [UR6+0x40], UR4 ;  /* 0x00004004063f85b2 */ /* 0x0010620008000100 */
[----:B------:R-:W-:Y:S01]  /*06d0*/  @P3 LEA.HI R2, R5, R5, RZ, 0x1 ;  /* 0x0000000505023211 */ /* 0x000fe200078f08ff */
[----:B-----5:R-:W-:Y:S01]  /*06e0*/  IMAD R11, R13, R20, R8 ;  /* 0x000000140d0b7224 */ /* 0x020fe200078e0208 */
[----:B------:R-:W-:-:S02]  /*06f0*/  ISETP.EQ.OR P1, PT, R7, RZ, !P1 ;  /* 0x000000ff0700720c */ /* 0x000fc40004f22670 */
[----:B------:R-:W-:Y:S02]  /*0700*/  @P3 SHF.R.S32.HI R2, RZ, 0x1, R2 ;  /* 0x00000001ff023819 */ /* 0x000fe40000011402 */
[----:B------:R-:W-:Y:S02]  /*0710*/  ISETP.EQ.AND P1, PT, R3, RZ, P1 ;  /* 0x000000ff0300720c */ /* 0x000fe40000f22270 */
[----:B------:R-:W-:Y:S02]  /*0720*/  @P3 ISETP.NE.AND P5, PT, R2, R11, PT ;  /* 0x0000000b0200320c */ /* 0x000fe40003fa5270 */
[----:B------:R-:W-:Y:S02]  /*0730*/  SEL R3, RZ, 0x1, !P0 ;  /* 0x00000001ff037807 */ /* 0x000fe40004000000 */
[----:B------:R-:W-:Y:S02]  /*0740*/  @P3 SEL R6, RZ, 0x1, P5 ;  /* 0x00000001ff063807 */ /* 0x000fe40002800000 */
[----:B------:R-:W-:Y:S01]  /*0750*/  SEL R4, RZ, 0x1, !P1 ;  /* 0x00000001ff047807 */ /* 0x000fe20004800000 */
[----:B------:R0:W2:Y:S01]  /*0760*/  @!UP1 SYNCS.EXCH.64 URZ, [UR6+0x48], UR4 ;  /* 0x00004804063f95b2 */ /* 0x0000a20008000100 */
[----:B------:R-:W-:Y:S01]  /*0770*/  LOP3.LUT R6, R6, R3, RZ, 0xc0, !PT ;  /* 0x0000000306067212 */ /* 0x000fe200078ec0ff */
[----:B------:R-:W-:Y:S01]  /*0780*/  NOP ;  /* 0x0000000000007918 */ /* 0x000fe20000000000 */
[----:B------:R-:W-:Y:S01]  /*0790*/  SEL R4, R4, 0x2, P6 ;  /* 0x0000000204047807 */ /* 0x000fe20003000000 */
[----:B------:R-:W-:Y:S06]  /*07a0*/  @!P2 BRA `(.L_x_3) ;  /* 0x000000000008a947 */ /* 0x000fec0003800000 */
[----:B-12-4-:R-:W-:Y:S01]  /*07b0*/  UCGABAR_ARV ;  /* 0x00000000000079c7 */ /* 0x016fe20008000000 */
[----:B------:R-:W-:Y:S05]  /*07c0*/  BRA `(.L_x_4) ;  /* 0x0000000000047947 */ /* 0x000fea0003800000 */
.L_x_3:
[----:B-12-4-:R-:W-:Y:S01]  /*07d0*/  NOP ;  /* 0x0000000000007918 */ /* 0x016fe20000000000 */
.L_x_4:
[----:B------:R-:W1:Y:S01]  /*07e0*/  LDC R2, c[0x0][0x65c] ;  /* 0x00019700ff027b82 */ /* 0x000e620000000800 */
[----:B------:R-:W-:Y:S01]  /*07f0*/  IMAD.MOV.U32 R3, RZ, RZ, RZ ;  /* 0x000000ffff037224 */ /* 0x000fe200078e00ff */
[----:B-1----:R-:W-:Y:S01]  /*0800*/  ISETP.NE.AND P3, PT, R2, 0x1, PT ;  /* 0x000000010200780c */ /* 0x002fe20003f65270 */
[----:B------:R-:W-:-:S12]  /*0810*/  IMAD.U32 R2, RZ, RZ, UR8 ;  /* 0x00000008ff027e24 */ /* 0x000fd8000f8e00ff */
[----:B------:R-:W1:Y:S01]  /*0820*/  @P3 LDC R15, c[0x0][0x10] ;  /* 0x00000400ff0f3b82 */ /* 0x000e620000000800 */
[----:B------:R-:W-:Y:S02]  /*0830*/  @P3 IMAD.MOV.U32 R9, RZ, RZ, RZ ;  /* 0x000000ffff093224 */ /* 0x000fe400078e00ff */
[----:B------:R-:W-:-:S05]  /*0840*/  @P3 IMAD.MOV.U32 R17, RZ, RZ, RZ ;  /* 0x000000ffff113224 */ /* 0x000fca00078e00ff */
[----:B------:R-:W2:Y:S01]  /*0850*/  @!P3 LDC R11, c[0x0][0xc] ;  /* 0x00000300ff0bbb82 */ /* 0x000ea20000000800 */
[----:B-1----:R-:W-:-:S04]  /*0860*/  @P3 IMAD.WIDE.U32 R14, R15, UR8, R8 ;  /* 0x000000080f0e3c25 */ /* 0x002fc8000f8e0008 */
[----:B--2---:R-:W-:-:S04]  /*0870*/  @!P3 IMAD.WIDE.U32 R10, R8, R11, R2 ;  /* 0x0000000b080ab225 */ /* 0x004fc800078e0002 */
[----:B------:R-:W-:Y:S02]  /*0880*/  @P3 IMAD.MOV.U32 R2, RZ, RZ, R14 ;  /* 0x000000ffff023224 */ /* 0x000fe400078e000e */
[----:B------:R-:W-:Y:S02]  /*0890*/  @P3 IMAD.IADD R3, R15, 0x1, R17 ;  /* 0x000000010f033824 */ /* 0x000fe400078e0211 */
[----:B------:R-:W-:Y:S02]  /*08a0*/  @!P3 IMAD.MOV.U32 R2, RZ, RZ, R10 ;  /* 0x000000ffff02b224 */ /* 0x000fe400078e000a */
[----:B------:R-:W-:Y:S01]  /*08b0*/  @!P3 IMAD.MOV.U32 R3, RZ, RZ, R11 ;  /* 0x000000ffff03b224 */ /* 0x000fe200078e000b */
[----:B------:R-:W-:Y:S06]  /*08c0*/  @!P2 BRA `(.L_x_5) ;  /* 0x00000000000ca947 */ /* 0x000fec0003800000 */
[----:B------:R-:W-:Y:S01]  /*08d0*/  UCGABAR_WAIT ;  /* 0x0000000000007dc7 */ /* 0x000fe20008000000 */
[----:B------:R-:W-:Y:S01]  /*08e0*/  CCTL.IVALL ;  /* 0x00000000ff00798f */ /* 0x000fe20002000000 */
[----:B------:R-:W-:Y:S05]  /*08f0*/  BRA `(.L_x_6) ;  /* 0x0000000000047947 */ /* 0x000fea0003800000 */
.L_x_5:
[----:B------:R-:W-:Y:S06]  /*0900*/  BAR.SYNC.DEFER_BLOCKING 0x0 ;  /* 0x0000000000007b1d */ /* 0x000fec0000010000 */
.L_x_6:
[----:B------:R-:W-:Y:S05]  /*0910*/  @!P4 BRA `(.L_x_7) ;  /* 0x0000007400f0c947 */ /* 0x000fea0003800000 */
[----:B------:R-:W-:-:S13]  /*0920*/  ISETP.GT.U32.AND P0, PT, R16, 0x1, PT ;  /* 0x000000011000780c */ /* 0x000fda0003f04070 */
[----:B0-----:R-:W-:Y:S05]  /*0930*/  @P0 EXIT ;  /* 0x000000000000094d */ /* 0x001fea0003800000 */
[----:B------:R-:W-:Y:S01]  /*0940*/  ULDC.64 UR4, c[0x0][0x650] ;  /* 0x0001940000047ab9 */ /* 0x000fe20000000a00 */
[----:B------:R-:W-:Y:S01]  /*0950*/  PRMT R14, RZ, 0x7610, R14 ;  /* 0x00007610ff0e7816 */ /* 0x000fe2000000000e */
[----:B------:R-:W-:Y:S01]  /*0960*/  IMAD.MOV.U32 R10, RZ, RZ, -0x1 ;  /* 0xffffffffff0a7424 */ /* 0x000fe200078e00ff */
[----:B------:R-:W-:Y:S01]  /*0970*/  ISETP.GE.U32.AND P0, PT, R2, UR4, PT ;  /* 0x0000000402007c0c */ /* 0x000fe2000bf06070 */
[----:B------:R-:W-:Y:S02]  /*0980*/  IMAD.MOV.U32 R11, RZ, RZ, -0x1 ;  /* 0xffffffffff0b7424 */ /* 0x000fe400078e00ff */
[----:B------:R-:W-:Y:S01]  /*0990*/  IMAD.MOV.U32 R7, RZ, RZ, -0x1 ;  /* 0xffffffffff077424 */ /* 0x000fe200078e00ff */
[----:B------:R-:W-:-:S13]  /*09a0*/  ISETP.GE.U32.AND.EX P0, PT, R3, UR5, PT, P0 ;  /* 0x0000000503007c0c */ /* 0x000fda000bf06100 */
[----:B------:R-:W-:Y:S05]  /*09b0*/  @P0 BRA `(.L_x_8) ;  /* 0x0000000400280947 */ /* 0x000fea0003800000 */
[----:B------:R-:W0:Y:S01]  /*09c0*/  LDC.64 R22, c[0x0][0x628] ;  /* 0x00018a00ff167b82 */ /* 0x000e220000000a00 */
[----:B------:R-:W-:Y:S02]  /*09d0*/  IMAD.MOV.U32 R10, RZ, RZ, R2 ;  /* 0x000000ffff0a7224 */ /* 0x000fe400078e0002 */
[----:B------:R-:W-:-:S05]  /*09e0*/  IMAD.MOV.U32 R11, RZ, RZ, R3 ;  /* 0x000000ffff0b7224 */ /* 0x000fca00078e0003 */
[----:B------:R-:W1:Y:S08]  /*09f0*/  LDC R18, c[0x0][0x630] ;  /* 0x00018c00ff127b82 */ /* 0x000e700000000800 */
[----:B------:R-:W2:Y:S01]  /*0a00*/  LDC.64 R24, c[0x0][0x620] ;  /* 0x00018800ff187b82 */ /* 0x000ea20000000a00 */
[----:B0-----:R-:W-:-:S04]  /*0a10*/  ISETP.NE.U32.AND P0, PT, R22, RZ, PT ;  /* 0x000000ff1600720c */ /* 0x001fc80003f05070 */
[----:B------:R-:W-:-:S13]  /*0a20*/  ISETP.NE.AND.EX P0, PT, R23, RZ, PT, P0 ;  /* 0x000000ff1700720c */ /* 0x000fda0003f05300 */
[----:B-12---:R-:W-:Y:S05]  /*0a30*/  @!P0 BRA `(.L_x_9) ;  /* 0x0000000000288947 */ /* 0x006fea0003800000 */
[----:B------:R-:W0:Y:S02]  /*0a40*/  LDC R7, c[0x0][0x634] ;  /* 0x00018d00ff077b82 */ /* 0x000e240000000800 */
[----:B0-----:R-:W-:-:S05]  /*0a50*/  IADD3 R7, P0, R2, R7, RZ ;  /* 0x0000000702077210 */ /* 0x001fca0007f1e0ff */
[----:B------:R-:W-:-:S04]  /*0a60*/  IMAD.X R19, RZ, RZ, R3, P0 ;  /* 0x000000ffff137224 */ /* 0x000fc800000e0603 */
[----:B------:R-:W-:-:S04]  /*0a70*/  IMAD.WIDE.U32 R10, R19, R22, RZ ;  /* 0x00000016130a7225 */ /* 0x000fc800078e00ff */
[----:B------:R-:W-:-:S04]  /*0a80*/  IMAD.WIDE.U32 R14, P0, R7, R23, R10 ;  /* 0x00000017070e7225 */ /* 0x000fc8000780000a */
[----:B------:R-:W-:-:S04]  /*0a90*/  IMAD.WIDE.U32 R10, R7, R22, RZ ;  /* 0x00000016070a7225 */ /* 0x000fc800078e00ff */
[----:B------:R-:W-:Y:S01]  /*0aa0*/  IMAD.X R17, RZ, RZ, RZ, P0 ;  /* 0x000000ffff117224 */ /* 0x000fe200000e06ff */
[----:B------:R-:W-:Y:S01]  /*0ab0*/  IADD3 RZ, P0, R11, R14, RZ ;  /* 0x0000000e0bff7210 */ /* 0x000fe20007f1e0ff */
[----:B------:R-:W-:-:S04]  /*0ac0*/  IMAD.MOV.U32 R16, RZ, RZ, R15 ;  /* 0x000000ffff107224 */ /* 0x000fc800078e000f */
[----:B------:R-:W-:-:S08]  /*0ad0*/  IMAD.WIDE.U32.X R10, R19, R23, R16, P0 ;  /* 0x00000017130a7225 */ /* 0x000fd000000e0410 */
.L_x_9:
[----:B------:R-:W0:Y:S01]  /*0ae0*/  LDC.64 R26, c[0x0][0x640] ;  /* 0x00019000ff1a7b82 */ /* 0x000e220000000a00 */
[--C-:B------:R-:W-:Y:S01]  /*0af0*/  SHF.R.U64 R28, R10, R18, R11.reuse ;  /* 0x000000120a1c7219 */ /* 0x100fe2000000120b */
[----:B------:R-:W-:Y:S01]  /*0b00*/  IMAD R29, R13, R20, R8 ;  /* 0x000000140d1d7224 */ /* 0x000fe200078e0208 */
[----:B------:R-:W-:Y:S01]  /*0b10*/  SHF.R.U32.HI R7, RZ, R18, R11 ;  /* 0x00000012ff077219 */ /* 0x000fe2000001160b */
[----:B------:R-:W-:Y:S01]  /*0b20*/  IMAD.MOV.U32 R23, RZ, RZ, 0x1 ;  /* 0x00000001ff177424 */ /* 0x000fe200078e00ff */
[----:B------:R-:W-:-:S03]  /*0b30*/  IADD3 R9, P0, RZ, -R28, RZ ;  /* 0x8000001cff097210 */ /* 0x000fc60007f1e0ff */
[----:B------:R-:W1:Y:S02]  /*0b40*/  LDC R16, c[0x0][0x618] ;  /* 0x00018600ff107b82 */ /* 0x000e640000000800 */
[----:B------:R-:W-:Y:S02]  /*0b50*/  IMAD.X R7, RZ, RZ, ~R7, P0 ;  /* 0x000000ffff077224 */ /* 0x000fe400000e0e07 */
[----:B------:R-:W-:-:S04]  /*0b60*/  IMAD.WIDE.U32 R10, R9, R24, R2 ;  /* 0x00000018090a7225 */ /* 0x000fc800078e0002 */
[----:B------:R-:W2:Y:S01]  /*0b70*/  LDC R15, c[0x0][0x608] ;  /* 0x00018200ff0f7b82 */ /* 0x000ea20000000800 */
[----:B------:R-:W-:-:S04]  /*0b80*/  IMAD R14, R7, R24, RZ ;  /* 0x00000018070e7224 */ /* 0x000fc800078e02ff */
[----:B------:R-:W-:-:S03]  /*0b90*/  IMAD R7, R9, R25, R14 ;  /* 0x0000001909077224 */ /* 0x000fc600078e020e */
[----:B------:R-:W3:Y:S01]  /*0ba0*/  LDC R22, c[0x0][0x658] ;  /* 0x00019600ff167b82 */ /* 0x000ee20000000800 */
[----:B------:R-:W-:Y:S01]  /*0bb0*/  IMAD.IADD R7, R11, 0x1, R7 ;  /* 0x000000010b077824 */ /* 0x000fe200078e0207 */
[----:B0-----:R-:W-:-:S04]  /*0bc0*/  ISETP.NE.U32.AND P0, PT, R26, RZ, PT ;  /* 0x000000ff1a00720c */ /* 0x001fc80003f05070 */
[----:B------:R-:W-:Y:S02]  /*0bd0*/  ISETP.NE.AND.EX P0, PT, R27, RZ, PT, P0 ;  /* 0x000000ff1b00720c */ /* 0x000fe40003f05300 */
[----:B------:R-:W0:Y:S01]  /*0be0*/  LDC R18, c[0x0][0x600] ;  /* 0x00018000ff127b82 */ /* 0x000e220000000800 */
[-CC-:B-1----:R-:W-:Y:S02]  /*0bf0*/  SHF.R.U64 R19, R10, R16.reuse, R7.reuse ;  /* 0x000000100a137219 */ /* 0x182fe40000001207 */
[----:B------:R-:W-:Y:S01]  /*0c00*/  SHF.R.U32.HI R10, RZ, R16, R7 ;  /* 0x00000010ff0a7219 */ /* 0x000fe20000011607 */
[----:B------:R-:W-:-:S04]  /*0c10*/  IMAD.MOV.U32 R7, RZ, RZ, -0x1 ;  /* 0xffffffffff077424 */ /* 0x000fc800078e00ff */
[----:B------:R-:W1:Y:S01]  /*0c20*/  LDC R21, c[0x0][0x648] ;  /* 0x00019200ff157b82 */ /* 0x000e620000000800 */
[-CC-:B--2---:R-:W-:Y:S02]  /*0c30*/  SHF.R.U64 R16, R19, R15.reuse, R10.reuse ;  /* 0x0000000f13107219 */ /* 0x184fe4000000120a */
[----:B------:R-:W-:-:S05]  /*0c40*/  SHF.R.U32.HI R9, RZ, R15, R10 ;  /* 0x0000000fff097219 */ /* 0x000fca000001160a */
[----:B------:R-:W2:Y:S01]  /*0c50*/  LDC R24, c[0x0][0x638] ;  /* 0x00018e00ff187b82 */ /* 0x000ea20000000800 */
[-CC-:B---3--:R-:W-:Y:S02]  /*0c60*/  SHF.R.U64 R20, R16, R22.reuse, R9.reuse ;  /* 0x0000001610147219 */ /* 0x188fe40000001209 */
[-C--:B------:R-:W-:Y:S02]  /*0c70*/  SHF.L.U32 R7, R7, R22.reuse, RZ ;  /* 0x0000001607077219 */ /* 0x080fe400000006ff */
[----:B------:R-:W-:Y:S01]  /*0c80*/  SHF.R.U32.HI R9, RZ, R22, R9 ;  /* 0x00000016ff097219 */ /* 0x000fe20000011609 */
[----:B------:R-:W-:Y:S01]  /*0c90*/  IMAD.MOV.U32 R8, RZ, RZ, R20 ;  /* 0x000000ffff087224 */ /* 0x000fe200078e0014 */
[----:B------:R-:W-:Y:S01]  /*0ca0*/  LOP3.LUT R13, RZ, R7, RZ, 0x33, !PT ;  /* 0x00000007ff0d7212 */ /* 0x000fe200078e33ff */
[----:B------:R-:W3:Y:S01]  /*0cb0*/  LDC R25, c[0x0][0x610] ;  /* 0x00018400ff197b82 */ /* 0x000ee20000000800 */
[----:B------:R-:W-:Y:S05]  /*0cc0*/  @!P0 BRA `(.L_x_10) ;  /* 0x0000000000288947 */ /* 0x000fea0003800000 */
[----:B------:R-:W4:Y:S02]  /*0cd0*/  LDC R7, c[0x0][0x64c] ;  /* 0x00019300ff077b82 */ /* 0x000f240000000800 */
[----:B----4-:R-:W-:-:S05]  /*0ce0*/  IADD3 R7, P0, R20, R7, RZ ;  /* 0x0000000714077210 */ /* 0x010fca0007f1e0ff */
        /* <DEDUP_REMOVED lines=8> */
.L_x_10:
[----:B-1----:R-:W-:Y:S01]  /*0d70*/  SHF.R.U64 R9, R8, R21, R9 ;  /* 0x0000001508097219 */ /* 0x002fe20000001209 */
[----:B0-----:R-:W-:Y:S01]  /*0d80*/  VIADD R10, R18, 0xffffffff ;  /* 0xffffffff120a7836 */ /* 0x001fe20000000000 */
[----:B------:R-:W-:Y:S01]  /*0d90*/  SHF.L.U32 R7, R23, R22, RZ ;  /* 0x0000001617077219 */ /* 0x000fe200000006ff */
[----:B------:R-:W-:Y:S01]  /*0da0*/  IMAD.MOV.U32 R14, RZ, RZ, 0x1 ;  /* 0x00000001ff0e7424 */ /* 0x000fe200078e00ff */
[----:B------:R-:W-:Y:S01]  /*0db0*/  LOP3.LUT R8, R16, R13, RZ, 0xc0, !PT ;  /* 0x0000000d10087212 */ /* 0x000fe200078ec0ff */
[----:B------:R-:W-:Y:S01]  /*0dc0*/  IMAD.MOV R11, RZ, RZ, -R9 ;  /* 0x000000ffff0b7224 */ /* 0x000fe200078e0a09 */
[----:B------:R-:W-:Y:S02]  /*0dd0*/  SEL R12, R12, R29, !P3 ;  /* 0x0000001d0c0c7207 */ /* 0x000fe40005800000 */
[----:B------:R-:W-:Y:S01]  /*0de0*/  LOP3.LUT R10, R19, R10, RZ, 0xc0, !PT ;  /* 0x0000000a130a7212 */ /* 0x000fe200078ec0ff */
[----:B------:R-:W-:Y:S02]  /*0df0*/  IMAD R9, R7, R9, R8 ;  /* 0x0000000907097224 */ /* 0x000fe400078e0208 */
[----:B--2---:R-:W-:-:S02]  /*0e00*/  IMAD R7, R11, R24, R20 ;  /* 0x000000180b077224 */ /* 0x004fc400078e0214 */
[----:B---3--:R-:W-:Y:S02]  /*0e10*/  IMAD R12, R9, R25, R12 ;  /* 0x00000019090c7224 */ /* 0x008fe400078e020c */
[----:B------:R-:W-:-:S05]  /*0e20*/  IMAD R7, R7, R18, R10 ;  /* 0x0000001207077224 */ /* 0x000fca00078e020a */
[----:B------:R-:W-:Y:S02]  /*0e30*/  SEL R11, R7, R12, !P3 ;  /* 0x0000000c070b7207 */ /* 0x000fe40005800000 */
[----:B------:R-:W-:Y:S01]  /*0e40*/  SEL R10, R12, R7, !P3 ;  /* 0x000000070c0a7207 */ /* 0x000fe20005800000 */
[----:B------:R-:W-:-:S07]  /*0e50*/  IMAD.MOV.U32 R7, RZ, RZ, R28 ;  /* 0x000000ffff077224 */ /* 0x000fce00078e001c */
.L_x_8:
[----:B------:R-:W-:-:S08]  /*0e60*/  NOP ;  /* 0x0000000000007918 */ /* 0x000fd00000000000 */
[----:B------:R-:W0:Y:S02]  /*0e70*/  USETMAXREG.TRY_ALLOC.CTAPOOL UP0, 0xe8 ;  /* 0x000000e8000079c8 */ /* 0x000e240008000600 */
[----:B0-----:R-:W-:-:S13]  /*0e80*/  PLOP3.LUT P0, PT, PT, PT, UP0, 0x80, 0x0 ;  /* 0x000000000000781c */ /* 0x001fda0003f0f008 */
[----:B------:R-:W-:Y:S05]  /*0e90*/  @!P0 BRA `(.L_x_8) ;  /* 0xfffffffc00f08947 */ /* 0x000fea000383ffff */
[----:B------:R-:W-:Y:S01]  /*0ea0*/  ULDC.64 UR4, c[0x0][0x598] ;  /* 0x0001660000047ab9 */ /* 0x000fe20000000a00 */
[----:B------:R-:W-:Y:S01]  /*0eb0*/  ULDC.64 UR16, c[0x0][0x208] ;  /* 0x0000820000107ab9 */ /* 0x000fe20000000a00 */
[----:B------:R-:W-:-:S04]  /*0ec0*/  ISETP.NE.U32.AND P0, PT, RZ, UR4, PT ;  /* 0x00000004ff007c0c */ /* 0x000fc8000bf05070 */
[----:B------:R-:W-:-:S13]  /*0ed0*/  ISETP.NE.AND.EX P0, PT, RZ, UR5, PT, P0 ;  /* 0x00000005ff007c0c */ /* 0x000fda000bf05300 */
[----:B------:R-:W-:Y:S05]  /*0ee0*/  @!P0 BRA `(.L_x_11) ;  /* 0x00000000001c8947 */ /* 0x000fea0003800000 */
[----:B------:R-:W0:Y:S02]  /*0ef0*/  LDC.64 R8, c[0x0][0x598] ;  /* 0x00016600ff087b82 */ /* 0x000e240000000a00 */
[----:B0-----:R-:W2:Y:S02]  /*0f00*/  LDG.E.64 R8, desc[UR16][R8.64] ;  /* 0x0000001008087981 */ /* 0x001ea4000c1e1b00 */
[----:B--2---:R-:W-:-:S04]  /*0f10*/  ISETP.NE.U32.AND P0, PT, R8, RZ, PT ;  /* 0x000000ff0800720c */ /* 0x004fc80003f05070 */
[----:B------:R-:W-:-:S13]  /*0f20*/  ISETP.NE.AND.EX P0, PT, R9, RZ, PT, P0 ;  /* 0x000000ff0900720c */ /* 0x000fda0003f05300 */
[----:B------:R-:W-:Y:S05]  /*0f30*/  @!P0 BRA `(.L_x_11) ;  /* 0x0000000000088947 */ /* 0x000fea0003800000 */
[----:B------:R0:W5:Y:S01]  /*0f40*/  LD.E R8, desc[UR16][R8.64] ;  /* 0x0000001008087980 */ /* 0x000162000c101900 */
[----:B------:R-:W-:Y:S05]  /*0f50*/  BRA `(.L_x_12) ;  /* 0x0000000000207947 */ /* 0x000fea0003800000 */
.L_x_11:
[----:B------:R-:W-:Y:S02]  /*0f60*/  ULDC.64 UR4, c[0x0][0x588] ;  /* 0x0001620000047ab9 */ /* 0x000fe40000000a00 */
[----:B------:R-:W-:-:S04]  /*0f70*/  ISETP.NE.U32.AND P0, PT, RZ, UR4, PT ;  /* 0x00000004ff007c0c */ /* 0x000fc8000bf05070 */
[----:B------:R-:W-:-:S13]  /*0f80*/  ISETP.NE.AND.EX P0, PT, RZ, UR5, PT, P0 ;  /* 0x00000005ff007c0c */ /* 0x000fda000bf05300 */
[----:B------:R-:W-:Y:S05]  /*0f90*/  @!P0 BRA `(.L_x_13) ;  /* 0x00000000000c8947 */ /* 0x000fea0003800000 */
[----:B------:R-:W0:Y:S02]  /*0fa0*/  LDC.64 R8, c[0x0][0x588] ;  /* 0x00016200ff087b82 */ /* 0x000e240000000a00 */
[----:B0-----:R1:W5:Y:S01]  /*0fb0*/  LDG.E R8, desc[UR16][R8.64] ;  /* 0x0000001008087981 */ /* 0x001362000c1e1900 */
[----:B------:R-:W-:Y:S05]  /*0fc0*/  BRA `(.L_x_12) ;  /* 0x0000000000047947 */ /* 0x000fea0003800000 */
.L_x_13:
[----:B------:R-:W2:Y:S02]  /*0fd0*/  LDC R8, c[0x0][0x580] ;  /* 0x00016000ff087b82 */ /* 0x000ea40000000800 */
.L_x_12:
[----:B------:R-:W-:Y:S02]  /*0fe0*/  ULDC.64 UR4, c[0x0][0x5a0] ;  /* 0x0001680000047ab9 */ /* 0x000fe40000000a00 */
[----:B------:R-:W-:-:S04]  /*0ff0*/  ISETP.NE.U32.AND P0, PT, RZ, UR4, PT ;  /* 0x00000004ff007c0c */ /* 0x000fc8000bf05070 */
[----:B------:R-:W-:-:S13]  /*1000*/  ISETP.NE.AND.EX P0, PT, RZ, UR5, PT, P0 ;  /* 0x00000005ff007c0c */ /* 0x000fda000bf05300 */
[----:B------:R-:W-:Y:S05]  /*1010*/  @!P0 BRA `(.L_x_14) ;  /* 0x00000000001c8947 */ /* 0x000fea0003800000 */
[----:B------:R-:W3:Y:S02]  /*1020*/  LDC.64 R12, c[0x0][0x5a0] ;  /* 0x00016800ff0c7b82 */ /* 0x000ee40000000a00 */
[----:B---3--:R-:W3:Y:S02]  /*1030*/  LDG.E.64 R12, desc[UR16][R12.64] ;  /* 0x000000100c0c7981 */ /* 0x008ee4000c1e1b00 */
[----:B---3--:R-:W-:-:S04]  /*1040*/  ISETP.NE.U32.AND P0, PT, R12, RZ, PT ;  /* 0x000000ff0c00720c */ /* 0x008fc80003f05070 */
[----:B------:R-:W-:-:S13]  /*1050*/  ISETP.NE.AND.EX P0, PT, R13, RZ, PT, P0 ;  /* 0x000000ff0d00720c */ /* 0x000fda0003f05300 */
[----:B------:R-:W-:Y:S05]  /*1060*/  @!P0 BRA `(.L_x_14) ;  /* 0x0000000000088947 */ /* 0x000fea0003800000 */
[----:B01----:R0:W5:Y:S01]  /*1070*/  LD.E R9, desc[UR16][R12.64] ;  /* 0x000000100c097980 */ /* 0x003162000c101900 */
[----:B------:R-:W-:Y:S05]  /*1080*/  BRA `(.L_x_15) ;  /* 0x0000000000207947 */ /* 0x000fea0003800000 */
.L_x_14:
[----:B------:R-:W-:Y:S02]  /*1090*/  ULDC.64 UR4, c[0x0][0x590] ;  /* 0x0001640000047ab9 */ /* 0x000fe40000000a00 */
[----:B------:R-:W-:-:S04]  /*10a0*/  ISETP.NE.U32.AND P0, PT, RZ, UR4, PT ;  /* 0x00000004ff007c0c */ /* 0x000fc8000bf05070 */
[----:B------:R-:W-:-:S13]  /*10b0*/  ISETP.NE.AND.EX P0, PT, RZ, UR5, PT, P0 ;  /* 0x00000005ff007c0c */ /* 0x000fda000bf05300 */
[----:B------:R-:W-:Y:S05]  /*10c0*/  @!P0 BRA `(.L_x_16) ;  /* 0x00000000000c8947 */ /* 0x000fea0003800000 */
[----:B------:R-:W0:Y:S02]  /*10d0*/  LDC.64 R12, c[0x0][0x590] ;  /* 0x00016400ff0c7b82 */ /* 0x000e240000000a00 */
[----:B01----:R1:W5:Y:S01]  /*10e0*/  LDG.E R9, desc[UR16][R12.64] ;  /* 0x000000100c097981 */ /* 0x003362000c1e1900 */
[----:B------:R-:W-:Y:S05]  /*10f0*/  BRA `(.L_x_15) ;  /* 0x0000000000047947 */ /* 0x000fea0003800000 */
.L_x_16:
[----:B01----:R-:W3:Y:S02]  /*1100*/  LDC R9, c[0x0][0x584] ;  /* 0x00016100ff097b82 */ /* 0x003ee40000000800 */
.L_x_15:
[----:B------:R-:W-:-:S13]  /*1110*/  LOP3.LUT P0, RZ, R14, 0xff, RZ, 0xc0, !PT ;  /* 0x000000ff0eff7812 */ /* 0x000fda000780c0ff */
[----:B------:R-:W-:Y:S05]  /*1120*/  @!P0 EXIT ;  /* 0x000000000000894d */ /* 0x000fea0003800000 */
[----:B------:R-:W-:Y:S01]  /*1130*/  ULDC UR4, c[0x0][0x28c] ;  /* 0x0000a30000047ab9 */ /* 0x000fe20000000800 */
[----:B------:R-:W-:Y:S01]  /*1140*/  LOP3.LUT R144, R4, 0x1, RZ, 0xfc, !PT ;  /* 0x0000000104907812 */ /* 0x000fe200078efcff */
[----:B------:R-:W-:-:S04]  /*1150*/  UIADD3 UR4, UR4, 0x3f, URZ ;  /* 0x0000003f04047890 */ /* 0x000fc8000fffe03f */
[----:B------:R-:W-:-:S04]  /*1160*/  USHF.R.S32.HI UR5, URZ, 0x1f, UR4 ;  /* 0x0000001f3f057899 */ /* 0x000fc80008011404 */
[----:B------:R-:W-:-:S03]  /*1170*/  ULEA.HI UR5, UR5, UR4, URZ, 0x6 ;  /* 0x0000000405057291 */ /* 0x000fc6000f8f303f */
[----:B------:R-:W-:Y:S01]  /*1180*/  UMOV UR4, URZ ;  /* 0x0000003f00047c82 */ /* 0x000fe20008000000 */
[----:B------:R-:W-:-:S03]  /*1190*/  USHF.R.S32.HI UR9, URZ, 0x6, UR5 ;  /* 0x000000063f097899 */ /* 0x000fc60008011405 */
[----:B------:R-:W-:-:S09]  /*11a0*/  UMOV UR5, URZ ;  /* 0x0000003f00057c82 */ /* 0x000fd20008000000 */
.L_x_171:
[----:B01----:R-:W-:Y:S01]  /*11b0*/  LOP3.LUT R12, R0, 0x80, RZ, 0xc0, !PT ;  /* 0x00000080000c7812 */ /* 0x003fe200078ec0ff */
[----:B------:R-:W0:Y:S01]  /*11c0*/  S2UR UR13, SR_CgaCtaId ;  /* 0x00000000000d79c3 */ /* 0x000e220000008800 */
[----:B------:R-:W-:Y:S01]  /*11d0*/  UMOV UR12, 0x400 ;  /* 0x00000400000c7882 */ /* 0x000fe20000000000 */
[----:B------:R-:W-:Y:S01]  /*11e0*/  UMOV UR6, URZ ;  /* 0x0000003f00067c82 */ /* 0x000fe20008000000 */
[----:B------:R-:W-:Y:S01]  /*11f0*/  SHF.R.U32.HI R12, RZ, 0x7, R12 ;  /* 0x00000007ff0c7819 */ /* 0x000fe2000001160c */
[----:B------:R-:W-:Y:S01]  /*1200*/  UMOV UR7, URZ ;  /* 0x0000003f00077c82 */ /* 0x000fe20008000000 */
[----:B------:R-:W-:Y:S01]  /*1210*/  UMOV UR18, UR5 ;  /* 0x0000000500127c82 */ /* 0x000fe20008000000 */
[----:B------:R-:W-:Y:S02]  /*1220*/  CS2R R20, SRZ ;  /* 0x0000000000147805 */ /* 0x000fe4000001ff00 */
[----:B------:R-:W-:Y:S01]  /*1230*/  CS2R R18, SRZ ;  /* 0x0000000000127805 */ /* 0x000fe2000001ff00 */
[----:B------:R-:W1:Y:S01]  /*1240*/  LDC R13, c[0x0][0x28c] ;  /* 0x0000a300ff0d7b82 */ /* 0x000e620000000800 */
[----:B----4-:R-:W4:Y:S01]  /*1250*/  SHFL.IDX PT, R12, R12, RZ, 0x1f ;  /* 0x00001fff0c0c7589 */ /* 0x010f2200000e0000 */
[----:B------:R-:W-:-:S02]  /*1260*/  CS2R R22, SRZ ;  /* 0x0000000000167805 */ /* 0x000fc4000001ff00 */
[----:B------:R-:W-:Y:S02]  /*1270*/  CS2R R88, SRZ ;  /* 0x0000000000587805 */ /* 0x000fe4000001ff00 */
[----:B------:R-:W-:Y:S02]  /*1280*/  CS2R R90, SRZ ;  /* 0x00000000005a7805 */ /* 0x000fe4000001ff00 */
[----:B------:R-:W-:Y:S02]  /*1290*/  CS2R R92, SRZ ;  /* 0x00000000005c7805 */ /* 0x000fe4000001ff00 */
[----:B------:R-:W-:Y:S02]  /*12a0*/  CS2R R94, SRZ ;  /* 0x00000000005e7805 */ /* 0x000fe4000001ff00 */
[----:B------:R-:W-:Y:S02]  /*12b0*/  CS2R R98, SRZ ;  /* 0x0000000000627805 */ /* 0x000fe4000001ff00 */
        /* <DEDUP_REMOVED lines=16> */
[----:B-1----:R-:W-:Y:S02]  /*13c0*/  ISETP.GE.AND P0, PT, R13, 0x1, PT ;  /* 0x000000010d00780c */ /* 0x002fe40003f06270 */
[----:B------:R-:W-:Y:S02]  /*13d0*/  CS2R R130, SRZ ;  /* 0x0000000000827805 */ /* 0x000fe4000001ff00 */
[----:B----4-:R-:W-:-:S02]  /*13e0*/  R2UR UR8, R12 ;  /* 0x000000000c0872ca */ /* 0x010fc400000e0000 */
[----:B------:R-:W-:Y:S02]  /*13f0*/  CS2R R132, SRZ ;  /* 0x0000000000847805 */ /* 0x000fe4000001ff00 */
[----:B------:R-:W-:Y:S02]  /*1400*/  CS2R R134, SRZ ;  /* 0x0000000000867805 */ /* 0x000fe4000001ff00 */
[----:B------:R-:W-:Y:S02]  /*1410*/  CS2R R136, SRZ ;  /* 0x0000000000887805 */ /* 0x000fe4000001ff00 */
[----:B------:R-:W-:Y:S02]  /*1420*/  CS2R R138, SRZ ;  /* 0x00000000008a7805 */ /* 0x000fe4000001ff00 */
[----:B------:R-:W-:Y:S02]  /*1430*/  CS2R R140, SRZ ;  /* 0x00000000008c7805 */ /* 0x000fe4000001ff00 */
[----:B------:R-:W-:Y:S01]  /*1440*/  CS2R R142, SRZ ;  /* 0x00000000008e7805 */ /* 0x000fe2000001ff00 */
[----:B------:R-:W-:Y:S01]  /*1450*/  IMAD.MOV.U32 R145, RZ, RZ, RZ ;  /* 0x000000ffff917224 */ /* 0x000fe200078e00ff */
[----:B------:R-:W-:Y:S01]  /*1460*/  CS2R R56, SRZ ;  /* 0x0000000000387805 */ /* 0x000fe2000001ff00 */
[----:B------:R-:W-:Y:S01]  /*1470*/  IMAD.MOV.U32 R147, RZ, RZ, RZ ;  /* 0x000000ffff937224 */ /* 0x000fe200078e00ff */
[----:B------:R-:W-:Y:S01]  /*1480*/  CS2R R58, SRZ ;  /* 0x00000000003a7805 */ /* 0x000fe2000001ff00 */
[----:B------:R-:W-:Y:S01]  /*1490*/  IMAD.U32 R16, RZ, RZ, UR4 ;  /* 0x00000004ff107e24 */ /* 0x000fe2000f8e00ff */
[----:B------:R-:W-:Y:S01]  /*14a0*/  CS2R R60, SRZ ;  /* 0x00000000003c7805 */ /* 0x000fe2000001ff00 */
[----:B------:R-:W-:Y:S01]  /*14b0*/  ULEA.HI UR10, UR8, UR8, URZ, 0x1 ;  /* 0x00000008080a7291 */ /* 0x000fe2000f8f083f */
[----:B------:R-:W-:-:S02]  /*14c0*/  CS2R R62, SRZ ;  /* 0x00000000003e7805 */ /* 0x000fc4000001ff00 */
[----:B------:R-:W-:Y:S02]  /*14d0*/  CS2R R64, SRZ ;  /* 0x0000000000407805 */ /* 0x000fe4000001ff00 */
[----:B------:R-:W-:Y:S01]  /*14e0*/  CS2R R66, SRZ ;  /* 0x0000000000427805 */ /* 0x000fe2000001ff00 */
[----:B------:R-:W-:Y:S01]  /*14f0*/  ULOP3.LUT UR11, UR10, 0xffffe, URZ, 0xc0, !UPT ;  /* 0x000ffffe0a0b7892 */ /* 0x000fe2000f8ec03f */
[----:B------:R-:W-:Y:S01]  /*1500*/  CS2R R68, SRZ ;  /* 0x0000000000447805 */ /* 0x000fe2000001ff00 */
[----:B0-----:R-:W-:Y:S01]  /*1510*/  ULEA UR10, UR13, UR12, 0x18 ;  /* 0x0000000c0d0a7291 */ /* 0x001fe2000f8ec03f */
[----:B------:R-:W-:Y:S01]  /*1520*/  CS2R R70, SRZ ;  /* 0x0000000000467805 */ /* 0x000fe2000001ff00 */
[----:B------:R-:W-:Y:S01]  /*1530*/  UIADD3 UR11, UR8, -UR11, URZ ;  /* 0x8000000b080b7290 */ /* 0x000fe2000fffe03f */
[----:B------:R-:W-:Y:S02]  /*1540*/  CS2R R72, SRZ ;  /* 0x0000000000487805 */ /* 0x000fe4000001ff00 */
[----:B------:R-:W-:Y:S01]  /*1550*/  CS2R R74, SRZ ;  /* 0x00000000004a7805 */ /* 0x000fe2000001ff00 */
[----:B------:R-:W-:Y:S01]  /*1560*/  UMOV UR8, URZ ;  /* 0x0000003f00087c82 */ /* 0x000fe20008000000 */
[----:B------:R-:W-:Y:S01]  /*1570*/  ULEA UR11, UR11, UR10, 0xc ;  /* 0x0000000a0b0b7291 */ /* 0x000fe2000f8e603f */
[----:B------:R-:W-:-:S02]  /*1580*/  CS2R R76, SRZ ;  /* 0x00000000004c7805 */ /* 0x000fc4000001ff00 */
[----:B------:R-:W-:Y:S02]  /*1590*/  CS2R R78, SRZ ;  /* 0x00000000004e7805 */ /* 0x000fe4000001ff00 */
[----:B------:R-:W-:Y:S01]  /*15a0*/  CS2R R80, SRZ ;  /* 0x0000000000507805 */ /* 0x000fe2000001ff00 */
[----:B------:R-:W-:Y:S01]  /*15b0*/  UIADD3 UR11, UR11, 0x100, URZ ;  /* 0x000001000b0b7890 */ /* 0x000fe2000fffe03f */
[----:B------:R-:W-:Y:S02]  /*15c0*/  CS2R R82, SRZ ;  /* 0x0000000000527805 */ /* 0x000fe4000001ff00 */
[----:B------:R-:W-:Y:S02]  /*15d0*/  CS2R R84, SRZ ;  /* 0x0000000000547805 */ /* 0x000fe4000001ff00 */
[----:B------:R-:W-:Y:S01]  /*15e0*/  CS2R R86, SRZ ;  /* 0x0000000000567805 */ /* 0x000fe2000001ff00 */
[----:B------:R-:W-:Y:S01]  /*15f0*/  USHF.R.U32.HI UR11, URZ, 0x4, UR11 ;  /* 0x000000043f0b7899 */ /* 0x000fe2000801160b */
[----:B------:R-:W-:-:S02]  /*1600*/  CS2R R24, SRZ ;  /* 0x0000000000187805 */ /* 0x000fc4000001ff00 */
[----:B------:R-:W-:Y:S02]  /*1610*/  CS2R R26, SRZ ;  /* 0x00000000001a7805 */ /* 0x000fe4000001ff00 */
[----:B------:R-:W-:Y:S01]  /*1620*/  CS2R R28, SRZ ;  /* 0x00000000001c7805 */ /* 0x000fe2000001ff00 */
[----:B------:R-:W-:Y:S01]  /*1630*/  ULOP3.LUT UR11, UR11, 0x3fff, URZ, 0xc0, !UPT ;  /* 0x00003fff0b0b7892 */ /* 0x000fe2000f8ec03f */
        /* <DEDUP_REMOVED lines=12> */
[----:B------:R-:W-:Y:S01]  /*1700*/  CS2R R54, SRZ ;  /* 0x0000000000367805 */ /* 0x000fe2000001ff00 */
[----:B--23--:R-:W-:Y:S06]  /*1710*/  @!P0 BRA `(.L_x_17) ;  /* 0x0000000800588947 */ /* 0x00cfec0003800000 */
[----:B------:R-:W-:-:S13]  /*1720*/  ISETP.NE.AND P1, PT, R144, 0x3, PT ;  /* 0x000000039000780c */ /* 0x000fda0003f25270 */
[----:B------:R-:W-:Y:S05]  /*1730*/  @!P1 BRA `(.L_x_18) ;  /* 0x0000000000049947 */ /* 0x000fea0003800000 */
[----:B------:R-:W-:Y:S01]  /*1740*/  BPT.TRAP 0x1 ;  /* 0x000000040000795c */ /* 0x000fe20000300000 */
.L_x_18:
[----:B------:R-:W-:Y:S01]  /*1750*/  ULEA UR6, UR5, UR10, 0x3 ;  /* 0x0000000a05067291 */ /* 0x000fe2000f8e183f */
[----:B------:R-:W-:-:S05]  /*1760*/  IMAD.U32 R12, RZ, RZ, UR4 ;  /* 0x00000004ff0c7e24 */ /* 0x000fca000f8e00ff */
[----:B------:R-:W-:-:S04]  /*1770*/  SHF.L.U32 R12, R12, 0x1f, RZ ;  /* 0x0000001f0c0c7819 */ /* 0x000fc800000006ff */
[----:B------:R0:W1:Y:S01]  /*1780*/  SYNCS.PHASECHK.TRANS64.TRYWAIT P0, [UR6], R12 ;  /* 0x0000000cff0075a7 */ /* 0x0000620008000146 */
[----:B------:R-:W-:Y:S05]  /*1790*/  @!P1 BRA `(.L_x_19) ;  /* 0x0000000000049947 */ /* 0x000fea0003800000 */
[----:B------:R-:W-:Y:S01]  /*17a0*/  BPT.TRAP 0x1 ;  /* 0x000000040000795c */ /* 0x000fe20000300000 */
.L_x_19:
[----:B-1----:R-:W-:Y:S05]  /*17b0*/  @P0 BRA `(.L_x_20) ;  /* 0x0000000000080947 */ /* 0x002fea0003800000 */
[----:B------:R-:W1:Y:S02]  /*17c0*/  SYNCS.PHASECHK.TRANS64.TRYWAIT P0, [UR6], R12 ;  /* 0x0000000cff0075a7 */ /* 0x000e640008000146 */
[----:B-1----:R-:W-:Y:S05]  /*17d0*/  @!P0 BRA `(.L_x_21) ;  /* 0x0000007c00808947 */ /* 0x002fea0003800000 */
.L_x_20:
[----:B------:R-:W-:Y:S01]  /*17e0*/  UIADD3 UR6, UR10, 0xc100, URZ ;  /* 0x0000c1000a067890 */ /* 0x000fe2000fffe03f */
[----:B------:R-:W-:Y:S01]  /*17f0*/  WARPGROUP.ARRIVE ;  /* 0x00000000000079c5 */ /* 0x000fe20000000000 */
[----:B------:R-:W-:Y:S01]  /*1800*/  ULOP3.LUT UR8, UR11, 0x10000, URZ, 0xfc, !UPT ;  /* 0x000100000b087892 */ /* 0x000fe2000f8efc3f */
[----:B------:R-:W-:Y:S01]  /*1810*/  CS2R R20, SRZ ;  /* 0x0000000000147805 */ /* 0x000fe2000001ff00 */
[----:B------:R-:W-:Y:S01]  /*1820*/  USHF.R.U32.HI UR6, URZ, 0x4, UR6 ;  /* 0x000000043f067899 */ /* 0x000fe20008011606 */
[----:B------:R-:W-:Y:S01]  /*1830*/  CS2R R18, SRZ ;  /* 0x0000000000127805 */ /* 0x000fe2000001ff00 */
[----:B------:R-:W-:Y:S01]  /*1840*/  ULEA UR8, UR5, UR8, 0xa ;  /* 0x0000000805087291 */ /* 0x000fe2000f8e503f */
[----:B------:R-:W-:Y:S01]  /*1850*/  CS2R R22, SRZ ;  /* 0x0000000000167805 */ /* 0x000fe2000001ff00 */
[----:B------:R-:W-:Y:S01]  /*1860*/  ULOP3.LUT UR6, UR6, 0x3fff, URZ, 0xc0, !UPT ;  /* 0x00003fff06067892 */ /* 0x000fe2000f8ec03f */
[----:B------:R-:W-:Y:S01]  /*1870*/  CS2R R88, SRZ ;  /* 0x0000000000587805 */ /* 0x000fe2000001ff00 */
[----:B------:R-:W-:Y:S01]  /*1880*/  UMOV UR13, 0x80000020 ;  /* 0x80000020000d7882 */ /* 0x000fe20000000000 */
[----:B------:R-:W-:Y:S01]  /*1890*/  UMOV UR15, 0x80000020 ;  /* 0x80000020000f7882 */ /* 0x000fe20000000000 */
[----:B------:R-:W-:Y:S01]  /*18a0*/  ULOP3.LUT UR6, UR6, 0x10000, URZ, 0xfc, !UPT ;  /* 0x0001000006067892 */ /* 0x000fe2000f8efc3f */
[----:B------:R-:W-:Y:S01]  /*18b0*/  CS2R R90, SRZ ;  /* 0x00000000005a7805 */ /* 0x000fe2000001ff00 */
[----:B------:R-:W-:Y:S01]  /*18c0*/  UMOV UR12, UR8 ;  /* 0x00000008000c7c82 */ /* 0x000fe20008000000 */
[----:B------:R-:W-:Y:S01]  /*18d0*/  CS2R R92, SRZ ;  /* 0x00000000005c7805 */ /* 0x000fe2000001ff00 */
[----:B------:R-:W-:Y:S01]  /*18e0*/  ULEA UR7, UR5, UR6, 0x8 ;  /* 0x0000000605077291 */ /* 0x000fe2000f8e403f */
[----:B------:R-:W-:Y:S01]  /*18f0*/  CS2R R94, SRZ ;  /* 0x00000000005e7805 */ /* 0x000fe2000001ff00 */
[----:B------:R-:W-:Y:S01]  /*1900*/  UIADD3 UR6, UR8, 0x200, URZ ;  /* 0x0000020008067890 */ /* 0x000fe2000fffe03f */
[----:B------:R-:W-:-:S02]  /*1910*/  CS2R R98, SRZ ;  /* 0x0000000000627805 */ /* 0x000fc4000001ff00 */
[----:B------:R-:W-:Y:S02]  /*1920*/  CS2R R96, SRZ ;  /* 0x0000000000607805 */ /* 0x000fe4000001ff00 */
[----:B------:R-:W-:Y:S02]  /*1930*/  CS2R R100, SRZ ;  /* 0x0000000000647805 */ /* 0x000fe4000001ff00 */
[----:B------:R-:W-:Y:S01]  /*1940*/  CS2R R102, SRZ ;  /* 0x0000000000667805 */ /* 0x000fe2000001ff00 */
[----:B------:R-:W-:Y:S01]  /*1950*/  UMOV UR14, UR7 ;  /* 0x00000007000e7c82 */ /* 0x000fe20008000000 */
[----:B------:R-:W-:Y:S01]  /*1960*/  CS2R R104, SRZ ;  /* 0x0000000000687805 */ /* 0x000fe2000001ff00 */
[----:B------:R-:W-:Y:S01]  /*1970*/  QGMMA.64x64x32.F32.E4M3.E4M3 R56, gdesc[UR12], RZ, !UPT ;  /* 0x00e000000c3879f3 */ /* 0x000fe2000c7008ff */
[----:B------:R-:W-:Y:S01]  /*1980*/  UMOV UR12, UR6 ;  /* 0x00000006000c7c82 */ /* 0x000fe20008000000 */
[----:B------:R-:W-:Y:S01]  /*1990*/  UMOV UR13, 0x80000020 ;  /* 0x80000020000d7882 */ /* 0x000fe20000000000 */
[----:B------:R-:W-:Y:S01]  /*19a0*/  UMOV UR6, 0x2 ;  /* 0x0000000200067882 */ /* 0x000fe20000000000 */
[----:B------:R-:W-:Y:S01]  /*19b0*/  QGMMA.64x64x32.F32.E4M3.E4M3 R24, gdesc[UR12], RZ, !UPT ;  /* 0x00e000000c1879f3 */ /* 0x000fe2000c7008ff */
[----:B------:R-:W-:Y:S01]  /*19c0*/  UIADD3 UR14, UR7, 0x2, URZ ;  /* 0x00000002070e7890 */ /* 0x000fe2000fffe03f */
[----:B------:R-:W-:Y:S01]  /*19d0*/  CS2R R106, SRZ ;  /* 0x00000000006a7805 */ /* 0x000fe2000001ff00 */
[----:B------:R-:W-:Y:S01]  /*19e0*/  UIADD3 UR12, UR8, 0x2, URZ ;  /* 0x00000002080c7890 */ /* 0x000fe2000fffe03f */
[----:B------:R-:W-:Y:S01]  /*19f0*/  CS2R R110, SRZ ;  /* 0x00000000006e7805 */ /* 0x000fe2000001ff00 */
[----:B------:R-:W-:Y:S01]  /*1a00*/  ULDC UR7, c[0x0][0x50c] ;  /* 0x0001430000077ab9 */ /* 0x000fe20000000800 */
[----:B------:R-:W-:Y:S01]  /*1a10*/  UIADD3 UR8, UR8, 0x202, URZ ;  /* 0x0000020208087890 */ /* 0x000fe2000fffe03f */
[----:B------:R-:W-:Y:S01]  /*1a20*/  CS2R R108, SRZ ;  /* 0x00000000006c7805 */ /* 0x000fe2000001ff00 */
[----:B------:R-:W-:Y:S01]  /*1a30*/  UISETP.NE.AND UP0, UPT, UR7, 0x2, UPT ;  /* 0x000000020700788c */ /* 0x000fe2000bf05270 */
[----:B------:R-:W-:Y:S01]  /*1a40*/  CS2R R112, SRZ ;  /* 0x0000000000707805 */ /* 0x000fe2000001ff00 */
[----:B------:R-:W-:Y:S01]  /*1a50*/  UMOV UR13, 0x80000020 ;  /* 0x80000020000d7882 */ /* 0x000fe20000000000 */
[----:B------:R-:W-:Y:S01]  /*1a60*/  UMOV UR15, 0x80000020 ;  /* 0x80000020000f7882 */ /* 0x000fe20000000000 */
[----:B------:R-:W-:Y:S01]  /*1a70*/  USEL UR7, URZ, 0x1, UP0 ;  /* 0x000000013f077887 */ /* 0x000fe20008000000 */
[----:B------:R-:W-:-:S02]  /*1a80*/  CS2R R114, SRZ ;  /* 0x0000000000727805 */ /* 0x000fc4000001ff00 */
[----:B------:R-:W-:Y:S02]  /*1a90*/  CS2R R116, SRZ ;  /* 0x0000000000747805 */ /* 0x000fe4000001ff00 */
[----:B------:R-:W-:Y:S02]  /*1aa0*/  CS2R R118, SRZ ;  /* 0x0000000000767805 */ /* 0x000fe4000001ff00 */
[----:B------:R-:W-:Y:S02]  /*1ab0*/  CS2R R120, SRZ ;  /* 0x0000000000787805 */ /* 0x000fe4000001ff00 */
[----:B------:R-:W-:Y:S02]  /*1ac0*/  CS2R R122, SRZ ;  /* 0x00000000007a7805 */ /* 0x000fe4000001ff00 */
[----:B------:R-:W-:Y:S02]  /*1ad0*/  ISETP.NE.AND P0, PT, RZ, UR7, PT ;  /* 0x00000007ff007c0c */ /* 0x000fe4000bf05270 */
        /* <DEDUP_REMOVED lines=10> */
[----:B------:R-:W-:Y:S02]  /*1b80*/  IMAD.MOV.U32 R145, RZ, RZ, RZ ;  /* 0x000000ffff917224 */ /* 0x000fe400078e00ff */
[----:B------:R-:W-:Y:S01]  /*1b90*/  IMAD.MOV.U32 R147, RZ, RZ, RZ ;  /* 0x000000ffff937224 */ /* 0x000fe200078e00ff */
[----:B------:R-:W-:Y:S01]  /*1ba0*/  QGMMA.64x64x32.F32.E4M3.E4M3 R56, gdesc[UR12], R56 ;  /* 0x00e000000c3879f3 */ /* 0x000fe20008700838 */
[----:B------:R-:W-:Y:S01]  /*1bb0*/  UMOV UR12, UR8 ;  /* 0x00000008000c7c82 */ /* 0x000fe20008000000 */
[----:B------:R-:W-:-:S02]  /*1bc0*/  UMOV UR13, 0x80000020 ;  /* 0x80000020000d7882 */ /* 0x000fc40000000000 */
[----:B------:R-:W-:Y:S01]  /*1bd0*/  QGMMA.64x64x32.F32.E4M3.E4M3 R24, gdesc[UR12], R24, gsb0 ;  /* 0x00e000000c1879f3 */ /* 0x000fe20008000818 */
[----:B------:R-:W-:Y:S05]  /*1be0*/  @!P0 BRA `(.L_x_22) ;  /* 0x0000000400088947 */ /* 0x000fea0003800000 */
[----:B------:R-:W-:Y:S02]  /*1bf0*/  WARPGROUP.DEPBAR.LE gsb0, 0x0 ;  /* 0x00008000000079c5 */ /* 0x000fe40000010000 */
[----:B------:R-:W-:-:S01]  /*1c00*/  FADD R147, RZ, R56 ;  /* 0x00000038ff937221 */ /* 0x000fc20000000000 */
[----:B------:R-:W-:Y:S01]  /*1c10*/  FADD R142, RZ, R57 ;  /* 0x00000039ff8e7221 */ /* 0x000fe20000000000 */
        /* <DEDUP_REMOVED lines=62> */
[----:B------:R-:W-:-:S06]  /*2000*/  UMOV UR6, URZ ;  /* 0x0000003f00067c82 */ /* 0x000fcc0008000000 */
.L_x_22:
[----:B------:R-:W-:-:S04]  /*2010*/  UIADD3 UR18, UR5, 0x1, URZ ;  /* 0x0000000105127890 */ /* 0x000fc8000fffe03f */
[----:B------:R-:W-:-:S04]  /*2020*/  UISETP.NE.AND UP0, UPT, UR18, 0x3, UPT ;  /* 0x000000031200788c */ /* 0x000fc8000bf05270 */
[----:B------:R-:W-:Y:S02]  /*2030*/  USEL UR8, URZ, 0x1, UP0 ;  /* 0x000000013f087887 */ /* 0x000fe40008000000 */
[----:B------:R-:W-:Y:S02]  /*2040*/  USEL UR18, UR18, URZ, UP0 ;  /* 0x0000003f12127287 */ /* 0x000fe40008000000 */
[----:B------:R-:W-:-:S06]  /*2050*/  ULOP3.LUT UR8, UR4, UR8, URZ, 0x3c, !UPT ;  /* 0x0000000804087292 */ /* 0x000fcc000f8e3c3f */
[----:B------:R-:W-:Y:S01]  /*2060*/  IMAD.U32 R16, RZ, RZ, UR8 ;  /* 0x00000008ff107e24 */ /* 0x000fe2000f8e00ff */
[----:B------:R-:W-:-:S06]  /*2070*/  UMOV UR8, 0x1 ;  /* 0x0000000100087882 */ /* 0x000fcc0000000000 */
.L_x_17:
[----:B------:R-:W-:-:S04]  /*2080*/  UISETP.LT.AND UP0, UPT, UR9, 0x1, UPT ;  /* 0x000000010900788c */ /* 0x000fc8000bf01270 */
[----:B------:R-:W-:-:S04]  /*2090*/  USEL UR12, UR9, 0x1, UP0 ;  /* 0x00000001090c7887 */ /* 0x000fc80008000000 */
[----:B------:R-:W-:-:S04]  /*20a0*/  UIADD3 UR12, UR9, -UR12, URZ ;  /* 0x8000000c090c7290 */ /* 0x000fc8000fffe03f */
[----:B------:R-:W-:-:S06]  /*20b0*/  UISETP.GE.AND UP0, UPT, UR12, 0x1, UPT ;  /* 0x000000010c00788c */ /* 0x000fcc000bf06270 */
[----:B------:R-:W-:-:S13]  /*20c0*/  PLOP3.LUT P0, PT, PT, PT, UP0, 0x80, 0x0 ;  /* 0x000000000000781c */ /* 0x000fda0003f0f008 */
[----:B------:R-:W-:Y:S05]  /*20d0*/  @!P0 BRA `(.L_x_23) ;  /* 0x0000000800308947 */ /* 0x000fea0003800000 */
[----:B01----:R-:W-:Y:S01]  /*20e0*/  IMAD.U32 R12, RZ, RZ, UR12 ;  /* 0x0000000cff0c7e24 */ /* 0x003fe2000f8e00ff */
[----:B------:R-:W-:Y:S01]  /*20f0*/  ULDC UR20, c[0x0][0x50c] ;  /* 0x0001430000147ab9 */ /* 0x000fe20000000800 */
[----:B------:R-:W-:-:S07]  /*2100*/  IMAD.U32 R13, RZ, RZ, UR5 ;  /* 0x00000005ff0d7e24 */ /* 0x000fce000f8e00ff */
.L_x_31:
[----:B------:R-:W-:-:S13]  /*2110*/  ISETP.NE.AND P1, PT, R144, 0x3, PT ;  /* 0x000000039000780c */ /* 0x000fda0003f25270 */
[----:B------:R-:W-:Y:S05]  /*2120*/  @!P1 BRA `(.L_x_24) ;  /* 0x0000000000049947 */ /* 0x000fea0003800000 */
[----:B------:R-:W-:Y:S01]  /*2130*/  BPT.TRAP 0x1 ;  /* 0x000000040000795c */ /* 0x000fe20000300000 */
.L_x_24:
[----:B------:R-:W0:Y:S01]  /*2140*/  S2UR UR12, SR_CgaCtaId ;  /* 0x00000000000c79c3 */ /* 0x000e220000008800 */
[----:B------:R-:W-:Y:S01]  /*2150*/  UMOV UR10, 0x400 ;  /* 0x00000400000a7882 */ /* 0x000fe20000000000 */
[----:B------:R-:W-:Y:S01]  /*2160*/  SHF.L.U32 R14, R16, 0x1f, RZ ;  /* 0x0000001f100e7819 */ /* 0x000fe200000006ff */
[----:B0-----:R-:W-:-:S04]  /*2170*/  ULEA UR10, UR12, UR10, 0x18 ;  /* 0x0000000a0c0a7291 */ /* 0x001fc8000f8ec03f */
[----:B------:R-:W-:-:S09]  /*2180*/  ULEA UR12, UR18, UR10, 0x3 ;  /* 0x0000000a120c7291 */ /* 0x000fd2000f8e183f */
[----:B------:R0:W1:Y:S01]  /*2190*/  SYNCS.PHASECHK.TRANS64.TRYWAIT P0, [UR12], R14 ;  /* 0x0000000eff0075a7 */ /* 0x000062000800014c */
[----:B------:R-:W-:Y:S05]  /*21a0*/  @!P1 BRA `(.L_x_25) ;  /* 0x0000000000049947 */ /* 0x000fea0003800000 */
[----:B------:R-:W-:Y:S01]  /*21b0*/  BPT.TRAP 0x1 ;  /* 0x000000040000795c */ /* 0x000fe20000300000 */
.L_x_25:
[----:B-1----:R-:W-:Y:S05]  /*21c0*/  @P0 BRA `(.L_x_26) ;  /* 0x0000000000080947 */ /* 0x002fea0003800000 */
[----:B------:R-:W1:Y:S02]  /*21d0*/  SYNCS.PHASECHK.TRANS64.TRYWAIT P0, [UR12], R14 ;  /* 0x0000000eff0075a7 */ /* 0x000e64000800014c */
[----:B-1----:R-:W-:Y:S05]  /*21e0*/  @!P0 BRA `(.L_x_27) ;  /* 0x0000007400148947 */ /* 0x002fea0003800000 */
.L_x_26:
[----:B------:R-:W-:Y:S01]  /*21f0*/  UIADD3 UR12, UR10, 0xc100, URZ ;  /* 0x0000c1000a0c7890 */ /* 0x000fe2000fffe03f */
[----:B------:R-:W-:Y:S01]  /*2200*/  WARPGROUP.ARRIVE ;  /* 0x00000000000079c5 */ /* 0x000fe20000000000 */
[----:B------:R-:W-:Y:S02]  /*2210*/  UISETP.NE.AND UP0, UPT, UR7, URZ, UPT ;  /* 0x0000003f0700728c */ /* 0x000fe4000bf05270 */
[----:B------:R-:W-:Y:S02]  /*2220*/  USHF.R.U32.HI UR12, URZ, 0x4, UR12 ;  /* 0x000000043f0c7899 */ /* 0x000fe4000801160c */
[----:B------:R-:W-:Y:S02]  /*2230*/  USEL UR8, UR8, URZ, !UP0 ;  /* 0x0000003f08087287 */ /* 0x000fe4000c000000 */
[----:B------:R-:W-:Y:S02]  /*2240*/  ULOP3.LUT UR12, UR12, 0x3fff, URZ, 0xc0, !UPT ;  /* 0x00003fff0c0c7892 */ /* 0x000fe4000f8ec03f */
[----:B------:R-:W-:-:S02]  /*2250*/  ULOP3.LUT UR7, UR11, 0x10000, URZ, 0xfc, !UPT ;  /* 0x000100000b077892 */ /* 0x000fc4000f8efc3f */
[----:B------:R-:W-:Y:S02]  /*2260*/  ULOP3.LUT UR12, UR12, 0x10000, URZ, 0xfc, !UPT ;  /* 0x000100000c0c7892 */ /* 0x000fe4000f8efc3f */
[----:B------:R-:W-:Y:S02]  /*2270*/  UISETP.NE.U32.AND UP0, UPT, UR8, URZ, UPT ;  /* 0x0000003f0800728c */ /* 0x000fe4000bf05070 */
[----:B------:R-:W-:Y:S02]  /*2280*/  ULEA UR8, UR18, UR7, 0xa ;  /* 0x0000000712087291 */ /* 0x000fe4000f8e503f */
[----:B------:R-:W-:Y:S02]  /*2290*/  ULEA UR7, UR18, UR12, 0x8 ;  /* 0x0000000c12077291 */ /* 0x000fe4000f8e403f */
[----:B------:R-:W-:Y:S01]  /*22a0*/  UIADD3 UR19, UR8, 0x200, URZ ;  /* 0x0000020008137890 */ /* 0x000fe2000fffe03f */
[----:B------:R-:W-:Y:S02]  /*22b0*/  UMOV UR13, 0x80000020 ;  /* 0x80000020000d7882 */ /* 0x000fe40000000000 */
[----:B------:R-:W-:Y:S01]  /*22c0*/  UMOV UR12, UR8 ;  /* 0x00000008000c7c82 */ /* 0x000fe20008000000 */
[----:B------:R-:W-:Y:S01]  /*22d0*/  UMOV UR15, 0x80000020 ;  /* 0x80000020000f7882 */ /* 0x000fe20000000000 */
[----:B------:R-:W-:Y:S01]  /*22e0*/  UMOV UR14, UR7 ;  /* 0x00000007000e7c82 */ /* 0x000fe20008000000 */
[----:B------:R-:W-:Y:S01]  /*22f0*/  UIADD3 UR6, UR6, 0x2, URZ ;  /* 0x0000000206067890 */ /* 0x000fe2000fffe03f */
[----:B------:R-:W-:Y:S01]  /*2300*/  QGMMA.64x64x32.F32.E4M3.E4M3 R56, gdesc[UR12], R56, UP0 ;  /* 0x00e000000c3879f3 */ /* 0x000fe2000bf00838 */
[----:B------:R-:W-:Y:S01]  /*2310*/  UMOV UR12, UR19 ;  /* 0x00000013000c7c82 */ /* 0x000fe20008000000 */
[----:B------:R-:W-:-:S02]  /*2320*/  UMOV UR13, 0x80000020 ;  /* 0x80000020000d7882 */ /* 0x000fc40000000000 */
[----:B------:R-:W-:Y:S01]  /*2330*/  QGMMA.64x64x32.F32.E4M3.E4M3 R24, gdesc[UR12], R24, UP0 ;  /* 0x00e000000c1879f3 */ /* 0x000fe2000bf00818 */
[----:B------:R-:W-:Y:S02]  /*2340*/  UIADD3 UR12, UR8, 0x2, URZ ;  /* 0x00000002080c7890 */ /* 0x000fe4000fffe03f */
[----:B------:R-:W-:Y:S02]  /*2350*/  UIADD3 UR14, UR7, 0x2, URZ ;  /* 0x00000002070e7890 */ /* 0x000fe4000fffe03f */
[----:B------:R-:W-:Y:S01]  /*2360*/  UIADD3 UR8, UR8, 0x202, URZ ;  /* 0x0000020208087890 */ /* 0x000fe2000fffe03f */
[----:B------:R-:W-:Y:S01]  /*2370*/  UMOV UR13, 0x80000020 ;  /* 0x80000020000d7882 */ /* 0x000fe20000000000 */
[----:B------:R-:W-:Y:S01]  /*2380*/  UMOV UR15, 0x80000020 ;  /* 0x80000020000f7882 */ /* 0x000fe20000000000 */
[----:B------:R-:W-:-:S04]  /*2390*/  UISETP.NE.AND UP0, UPT, UR6, UR20, UPT ;  /* 0x000000140600728c */ /* 0x000fc8000bf05270 */
[----:B------:R-:W-:-:S06]  /*23a0*/  USEL UR7, URZ, 0x1, UP0 ;  /* 0x000000013f077887 */ /* 0x000fcc0008000000 */
[----:B------:R-:W-:Y:S01]  /*23b0*/  ISETP.NE.AND P0, PT, RZ, UR7, PT ;  /* 0x00000007ff007c0c */ /* 0x000fe2000bf05270 */
[----:B------:R-:W-:Y:S01]  /*23c0*/  QGMMA.64x64x32.F32.E4M3.E4M3 R56, gdesc[UR12], R56 ;  /* 0x00e000000c3879f3 */ /* 0x000fe20008700838 */
[----:B------:R-:W-:Y:S01]  /*23d0*/  UMOV UR12, UR8 ;  /* 0x00000008000c7c82 */ /* 0x000fe20008000000 */
[----:B------:R-:W-:Y:S02]  /*23e0*/  UMOV UR13, 0x80000020 ;  /* 0x80000020000d7882 */ /* 0x000fe40000000000 */
[----:B------:R-:W-:Y:S03]  /*23f0*/  QGMMA.64x64x32.F32.E4M3.E4M3 R24, gdesc[UR12], R24, gsb0 ;  /* 0x00e000000c1879f3 */ /* 0x000fe60008000818 */
[----:B------:R-:W-:-:S05]  /*2400*/  WARPGROUP.DEPBAR.LE gsb0, 0x1 ;  /* 0x00008000000079c5 */ /* 0x000fca0000010100 */
[----:B------:R-:W-:Y:S05]  /*2410*/  @!P0 BRA `(.L_x_28) ;  /* 0x0000000400088947 */ /* 0x000fea0003800000 */
[----:B------:R-:W-:Y:S02]  /*2420*/  WARPGROUP.DEPBAR.LE gsb0, 0x0 ;  /* 0x00008000000079c5 */ /* 0x000fe40000010000 */
[----:B------:R-:W-:-:S01]  /*2430*/  FADD R147, R56, R147 ;  /* 0x0000009338937221 */ /* 0x000fc20000000000 */
[----:B------:R-:W-:Y:S01]  /*2440*/  FADD R142, R57, R142 ;  /* 0x0000008e398e7221 */ /* 0x000fe20000000000 */
        /* <DEDUP_REMOVED lines=62> */
[----:B------:R-:W-:-:S06]  /*2830*/  UMOV UR6, URZ ;  /* 0x0000003f00067c82 */ /* 0x000fcc0008000000 */
.L_x_28:
[----:B------:R-:W-:Y:S05]  /*2840*/  @!P1 BRA `(.L_x_29) ;  /* 0x0000000000049947 */ /* 0x000fea0003800000 */
[----:B------:R-:W-:Y:S01]  /*2850*/  BPT.TRAP 0x1 ;  /* 0x000000040000795c */ /* 0x000fe20000300000 */
.L_x_29:
[----:B------:R-:W-:-:S13]  /*2860*/  ISETP.NE.AND P0, PT, R6, RZ, PT ;  /* 0x000000ff0600720c */ /* 0x000fda0003f05270 */
[----:B01----:R-:W-:-:S05]  /*2870*/  @P0 LEA R14, R13, UR10, 0x3 ;  /* 0x0000000a0d0e0c11 */ /* 0x003fca000f8e18ff */
[----:B------:R-:W-:-:S05]  /*2880*/  @P0 VIADD R14, R14, 0x18 ;  /* 0x000000180e0e0836 */ /* 0x000fca0000000000 */
[----:B------:R-:W-:-:S04]  /*2890*/  @P0 PRMT R14, R5, 0x654, R14 ;  /* 0x00000654050e0816 */ /* 0x000fc8000000000e */
[----:B------:R0:W-:Y:S01]  /*28a0*/  @P0 SYNCS.ARRIVE.TRANS64.RED.A1T0 RZ, [R14+URZ], RZ ;  /* 0x000000ff0eff09a7 */ /* 0x0001e2000810043f */
[----:B------:R-:W-:-:S13]  /*28b0*/  ISETP.GT.U32.AND P0, PT, R4, 0x1, PT ;  /* 0x000000010400780c */ /* 0x000fda0003f04070 */
[----:B0-----:R-:W-:Y:S05]  /*28c0*/  @P0 BRA `(.L_x_30) ;  /* 0x0000000000040947 */ /* 0x001fea0003800000 */
[----:B------:R-:W-:Y:S01]  /*28d0*/  BPT.TRAP 0x1 ;  /* 0x000000040000795c */ /* 0x000fe20000300000 */
.L_x_30:
[----:B------:R-:W-:Y:S01]  /*28e0*/  UIADD3 UR18, UR18, 0x1, URZ ;  /* 0x0000000112127890 */ /* 0x000fe2000fffe03f */
[C---:B------:R-:W-:Y:S01]  /*28f0*/  ISETP.GT.AND P1, PT, R12.reuse, 0x1, PT ;  /* 0x000000010c00780c */ /* 0x040fe20003f24270 */
[----:B------:R-:W-:Y:S02]  /*2900*/  VIADD R13, R13, 0x1 ;  /* 0x000000010d0d7836 */ /* 0x000fe40000000000 */
[----:B------:R-:W-:Y:S01]  /*2910*/  UISETP.NE.AND UP0, UPT, UR18, 0x3, UPT ;  /* 0x000000031200788c */ /* 0x000fe2000bf05270 */
[----:B------:R-:W-:Y:S02]  /*2920*/  VIADD R12, R12, 0xffffffff ;  /* 0xffffffff0c0c7836 */ /* 0x000fe40000000000 */
[C---:B------:R-:W-:Y:S01]  /*2930*/  ISETP.NE.AND P0, PT, R13.reuse, 0x3, PT ;  /* 0x000000030d00780c */ /* 0x040fe20003f05270 */
[----:B------:R-:W-:Y:S02]  /*2940*/  USEL UR8, URZ, 0x1, UP0 ;  /* 0x000000013f087887 */ /* 0x000fe40008000000 */
[----:B------:R-:W-:Y:S01]  /*2950*/  USEL UR18, UR18, URZ, UP0 ;  /* 0x0000003f12127287 */ /* 0x000fe20008000000 */
[----:B------:R-:W-:-:S03]  /*2960*/  SEL R13, R13, RZ, P0 ;  /* 0x000000ff0d0d7207 */ /* 0x000fc60000000000 */
[----:B------:R-:W-:Y:S01]  /*2970*/  LOP3.LUT R16, R16, UR8, RZ, 0x3c, !PT ;  /* 0x0000000810107c12 */ /* 0x000fe2000f8e3cff */
[----:B------:R-:W-:Y:S01]  /*2980*/  UMOV UR8, 0x1 ;  /* 0x0000000100087882 */ /* 0x000fe20000000000 */
[----:B------:R-:W-:Y:S06]  /*2990*/  @P1 BRA `(.L_x_31) ;  /* 0xfffffff400dc1947 */ /* 0x000fec000383ffff */
.L_x_23:
[----:B------:R-:W-:Y:S01]  /*29a0*/  UISETP.NE.AND UP0, UPT, UR6, URZ, UPT ;  /* 0x0000003f0600728c */ /* 0x000fe2000bf05270 */
[----:B01----:R-:W0:Y:S03]  /*29b0*/  LDC R12, c[0x0][0x28c] ;  /* 0x0000a300ff0c7b82 */ /* 0x003e260000000800 */
[----:B------:R-:W-:-:S06]  /*29c0*/  USEL UR6, URZ, 0x1, !UP0 ;  /* 0x000000013f067887 */ /* 0x000fcc000c000000 */
[----:B------:R-:W-:Y:S02]  /*29d0*/  ISETP.NE.AND P0, PT, RZ, UR6, PT ;  /* 0x00000006ff007c0c */ /* 0x000fe4000bf05270 */
[----:B0-----:R-:W-:-:S11]  /*29e0*/  ISETP.GE.AND P1, PT, R12, 0x1, PT ;  /* 0x000000010c00780c */ /* 0x001fd60003f26270 */
[----:B------:R-:W-:Y:S05]  /*29f0*/  @!P0 BRA `(.L_x_32) ;  /* 0x0000000400048947 */ /* 0x000fea0003800000 */
[----:B------:R-:W-:Y:S02]  /*2a00*/  WARPGROUP.DEPBAR.LE gsb0, 0x0 ;  /* 0x00008000000079c5 */ /* 0x000fe40000010000 */
[----:B------:R-:W-:Y:S01]  /*2a10*/  FADD R147, R56, R147 ;  /* 0x0000009338937221 */ /* 0x000fe20000000000 */
        /* <DEDUP_REMOVED lines=62> */
[----:B------:R-:W-:-:S07]  /*2e00*/  FADD R20, R20, R55 ;  /* 0x0000003714147221 */ /* 0x000fce0000000000 */
.L_x_32:
[----:B------:R-:W-:Y:S02]  /*2e10*/  WARPGROUP.DEPBAR.LE gsb0, 0x0 ;  /* 0x00008000000079c5 */ /* 0x000fe40000010000 */
[----:B------:R-:W-:Y:S05]  /*2e20*/  @!P1 BRA `(.L_x_33) ;  /* 0x0000000000549947 */ /* 0x000fea0003800000 */
[----:B------:R-:W-:-:S13]  /*2e30*/  ISETP.NE.AND P0, PT, R144, 0x3, PT ;  /* 0x000000039000780c */ /* 0x000fda0003f05270 */
[----:B------:R-:W-:Y:S05]  /*2e40*/  @!P0 BRA `(.L_x_34) ;  /* 0x0000000000048947 */ /* 0x000fea0003800000 */
[----:B------:R-:W-:Y:S01]  /*2e50*/  BPT.TRAP 0x1 ;  /* 0x000000040000795c */ /* 0x000fe20000300000 */
.L_x_34:
[----:B------:R-:W-:Y:S01]  /*2e60*/  ISETP.NE.AND P0, PT, R6, RZ, PT ;  /* 0x000000ff0600720c */ /* 0x000fe20003f05270 */
[----:B------:R-:W-:Y:S01]  /*2e70*/  BSSY B0, `(.L_x_35) ;  /* 0x000000e000007945 */ /* 0x000fe20003800000 */
[----:B------:R-:W-:-:S11]  /*2e80*/  ISETP.GT.U32.AND P1, PT, R4, 0x1, PT ;  /* 0x000000010400780c */ /* 0x000fd60003f24070 */
[----:B------:R-:W-:Y:S05]  /*2e90*/  @!P0 BRA `(.L_x_36) ;  /* 0x00000000002c8947 */ /* 0x000fea0003800000 */
[----:B------:R-:W-:-:S04]  /*2ea0*/  UISETP.LT.AND UP0, UPT, UR9, 0x1, UPT ;  /* 0x000000010900788c */ /* 0x000fc8000bf01270 */
[----:B------:R-:W-:-:S04]  /*2eb0*/  USEL UR8, UR9, 0x1, UP0 ;  /* 0x0000000109087887 */ /* 0x000fc80008000000 */
[----:B------:R-:W-:-:S04]  /*2ec0*/  UIADD3 UR8, UR5, UR9, -UR8 ;  /* 0x0000000905087290 */ /* 0x000fc8000fffe808 */
[----:B------:R-:W-:-:S04]  /*2ed0*/  UIMAD.WIDE.U32 UR6, UR8, -0x55555555, URZ ;  /* 0xaaaaaaab080678a5 */ /* 0x000fc8000f8e003f */
[----:B------:R-:W-:-:S04]  /*2ee0*/  USHF.R.U32.HI UR6, URZ, 0x1, UR7 ;  /* 0x000000013f067899 */ /* 0x000fc80008011607 */
[----:B------:R-:W-:-:S04]  /*2ef0*/  UIMAD UR8, UR6, -0x3, UR8 ;  /* 0xfffffffd060878a4 */ /* 0x000fc8000f8e0208 */
[----:B------:R-:W-:-:S04]  /*2f00*/  ULEA UR8, UR8, UR10, 0x3 ;  /* 0x0000000a08087291 */ /* 0x000fc8000f8e183f */
[----:B------:R-:W-:-:S06]  /*2f10*/  UIADD3 UR8, UR8, 0x18, URZ ;  /* 0x0000001808087890 */ /* 0x000fcc000fffe03f */
[----:B------:R-:W-:-:S05]  /*2f20*/  IMAD.U32 R12, RZ, RZ, UR8 ;  /* 0x00000008ff0c7e24 */ /* 0x000fca000f8e00ff */
[----:B------:R-:W-:-:S04]  /*2f30*/  PRMT R12, R5, 0x654, R12 ;  /* 0x00000654050c7816 */ /* 0x000fc8000000000c */
[----:B------:R0:W-:Y:S03]  /*2f40*/  SYNCS.ARRIVE.TRANS64.RED.A1T0 RZ, [R12+URZ], RZ ;  /* 0x000000ff0cff79a7 */ /* 0x0001e6000810043f */
.L_x_36:
[----:B------:R-:W-:Y:S05]  /*2f50*/  BSYNC B0 ;  /* 0x0000000000007941 */ /* 0x000fea0003800000 */
.L_x_35:
[----:B------:R-:W-:Y:S05]  /*2f60*/  @P1 BRA `(.L_x_33) ;  /* 0x0000000000041947 */ /* 0x000fea0003800000 */
[----:B------:R-:W-:Y:S01]  /*2f70*/  BPT.TRAP 0x1 ;  /* 0x000000040000795c */ /* 0x000fe20000300000 */
.L_x_33:
[----:B------:R-:W1:Y:S01]  /*2f80*/  LDC R16, c[0x0][0x288] ;  /* 0x0000a200ff107b82 */ /* 0x000e620000000800 */
[----:B------:R-:W-:Y:S01]  /*2f90*/  IMAD.SHL.U32 R33, R11, 0x40, RZ ;  /* 0x000000400b217824 */ /* 0x000fe200078e00ff */
[--C-:B0-----:R-:W-:Y:S01]  /*2fa0*/  SHF.R.U32.HI R12, RZ, 0x2, R0.reuse ;  /* 0x00000002ff0c7819 */ /* 0x101fe20000011600 */
[----:B------:R-:W-:Y:S01]  /*2fb0*/  UIADD3 UR5, UR9, UR5, URZ ;  /* 0x0000000509057290 */ /* 0x000fe2000fffe03f */
[----:B------:R-:W-:Y:S01]  /*2fc0*/  LOP3.LUT R14, R0, 0x60, RZ, 0xc0, !PT ;  /* 0x00000060000e7812 */ /* 0x000fe200078ec0ff */
[----:B------:R-:W-:Y:S01]  /*2fd0*/  IMAD.SHL.U32 R34, R10, 0x100, RZ ;  /* 0x000001000a227824 */ /* 0x000fe200078e00ff */
[----:B------:R-:W-:Y:S01]  /*2fe0*/  SHF.R.U32.HI R15, RZ, 0x7, R0 ;  /* 0x00000007ff0f7819 */ /* 0x000fe20000011600 */
[----:B------:R-:W-:Y:S01]  /*2ff0*/  UISETP.GT.U32.AND UP0, UPT, UR5, 0x2, UPT ;  /* 0x000000020500788c */ /* 0x000fe2000bf04070 */
[----:B------:R-:W-:Y:S01]  /*3000*/  LOP3.LUT R13, R12, 0x7, RZ, 0xc0, !PT ;  /* 0x000000070c0d7812 */ /* 0x000fe200078ec0ff */
[C---:B------:R-:W-:Y:S01]  /*3010*/  IMAD.SHL.U32 R26, R0.reuse, 0x2, RZ ;  /* 0x00000002001a7824 */ /* 0x040fe200078e00ff */
[----:B------:R-:W-:Y:S01]  /*3020*/  SHF.R.U32.HI R14, RZ, 0x1, R14 ;  /* 0x00000001ff0e7819 */ /* 0x000fe2000001160e */
[----:B------:R-:W-:Y:S01]  /*3030*/  ULDC UR12, c[0x0][0x284] ;  /* 0x0000a100000c7ab9 */ /* 0x000fe20000000800 */
[----:B------:R-:W-:Y:S01]  /*3040*/  LOP3.LUT R12, R15, 0x1, RZ, 0xc0, !PT ;  /* 0x000000010f0c7812 */ /* 0x000fe200078ec0ff */
[----:B------:R-:W-:Y:S01]  /*3050*/  UISETP.LT.U32.AND UP0, UPT, UR9, 0x3, UP0 ;  /* 0x000000030900788c */ /* 0x000fe20008701070 */
[----:B------:R-:W-:Y:S01]  /*3060*/  IADD3 R17, RZ, -R14, -R13 ;  /* 0x8000000eff117210 */ /* 0x000fe20007ffe80d */
[----:B------:R-:W-:Y:S01]  /*3070*/  UISETP.GE.U32.AND UP1, UPT, UR9, 0x3, UPT ;  /* 0x000000030900788c */ /* 0x000fe2000bf26070 */
[----:B------:R-:W-:Y:S01]  /*3080*/  LOP3.LUT R15, R0, 0x3, RZ, 0xc0, !PT ;  /* 0x00000003000f7812 */ /* 0x000fe200078ec0ff */
[C---:B------:R-:W-:Y:S01]  /*3090*/  IMAD.SHL.U32 R24, R12.reuse, 0x40, RZ ;  /* 0x000000400c187824 */ /* 0x040fe200078e00ff */
[----:B------:R-:W-:Y:S01]  /*30a0*/  SHF.R.S32.HI R29, RZ, 0x1f, R7 ;  /* 0x0000001fff1d7819 */ /* 0x000fe20000011407 */
[----:B------:R-:W-:Y:S01]  /*30b0*/  UIMAD.WIDE.U32 UR6, UR5, -0x55555555, URZ ;  /* 0xaaaaaaab050678a5 */ /* 0x000fe2000f8e003f */
[C---:B------:R-:W-:Y:S01]  /*30c0*/  LOP3.LUT R26, R33.reuse, 0x6, R26, 0xf8, !PT ;  /* 0x00000006211a7812 */ /* 0x040fe200078ef81a */
[----:B------:R-:W-:Y:S01]  /*30d0*/  USEL UR8, URZ, 0x1, !UP0 ;  /* 0x000000013f087887 */ /* 0x000fe2000c000000 */
[----:B------:R-:W-:Y:S01]  /*30e0*/  IMAD R17, R12, -0x40, R17 ;  /* 0xffffffc00c117824 */ /* 0x000fe200078e0211 */
[----:B------:R-:W-:Y:S01]  /*30f0*/  ULDC.64 UR10, c[0x0][0x5d0] ;  /* 0x00017400000a7ab9 */ /* 0x000fe20000000a00 */
[----:B-1----:R-:W-:Y:S01]  /*3100*/  ISETP.GE.AND P0, PT, R33, R16, PT ;  /* 0x000000102100720c */ /* 0x002fe20003f06270 */
[----:B------:R-:W-:Y:S01]  /*3110*/  IMAD R12, R15, -0x2, R16 ;  /* 0xfffffffe0f0c7824 */ /* 0x000fe200078e0210 */
[----:B------:R-:W-:Y:S01]  /*3120*/  SHF.R.S32.HI R27, RZ, 0x1f, R26 ;  /* 0x0000001fff1b7819 */ /* 0x000fe2000001141a */
[----:B------:R-:W-:Y:S01]  /*3130*/  IMAD R16, R29, UR10, RZ ;  /* 0x0000000a1d107c24 */ /* 0x000fe2000f8e02ff */
[----:B------:R-:W-:Y:S01]  /*3140*/  ISETP.GE.OR P0, PT, R34, UR12, P0 ;  /* 0x0000000c22007c0c */ /* 0x000fe20008706670 */
[----:B------:R-:W-:Y:S01]  /*3150*/  USHF.R.U32.HI UR6, URZ, 0x1, UR7 ;  /* 0x000000013f067899 */ /* 0x000fe20008011607 */
[----:B------:R-:W-:Y:S01]  /*3160*/  LOP3.LUT R35, R24, 0x40, R13, 0xe2, !PT ;  /* 0x0000004018237812 */ /* 0x000fe200078ee20d */
[----:B------:R-:W-:Y:S01]  /*3170*/  ULOP3.LUT UR4, UR4, UR8, URZ, 0x3c, !UPT ;  /* 0x0000000804047292 */ /* 0x000fe2000f8e3c3f */
[----:B------:R-:W-:Y:S01]  /*3180*/  IMAD.WIDE R24, R10, 0x100, RZ ;  /* 0x000001000a187825 */ /* 0x000fe200078e02ff */
[----:B------:R-:W-:Y:S01]  /*3190*/  UIMAD UR5, UR6, -0x3, UR5 ;  /* 0xfffffffd060578a4 */ /* 0x000fe2000f8e0205 */
[----:B------:R-:W-:Y:S01]  /*31a0*/  IADD3 R34, -R34, UR12, R17 ;  /* 0x0000000c22227c10 */ /* 0x000fe2000fffe111 */
[----:B------:R-:W-:Y:S01]  /*31b0*/  @UP1 ULOP3.LUT UR4, UR4, 0x1, UR6, 0x78, !UPT ;  /* 0x0000000104041892 */ /* 0x000fe2000f8e7806 */
[C---:B------:R-:W-:Y:S01]  /*31c0*/  IMAD R13, R7.reuse, UR11, R16 ;  /* 0x0000000b070d7c24 */ /* 0x040fe2000f8e0210 */
[----:B------:R-:W-:Y:S01]  /*31d0*/  LOP3.LUT R35, R24, R35, R14, 0xfe, !PT ;  /* 0x0000002318237212 */ /* 0x000fe200078efe0e */
[----:B------:R-:W-:-:S04]  /*31e0*/  IMAD.WIDE.U32 R10, R7, UR10, R26 ;  /* 0x0000000a070a7c25 */ /* 0x000fc8000f8e001a */
[----:B------:R-:W-:Y:S02]  /*31f0*/  IMAD.IADD R11, R11, 0x1, R13 ;  /* 0x000000010b0b7824 */ /* 0x000fe400078e020d */
[----:B------:R-:W-:Y:S02]  /*3200*/  IMAD.IADD R33, R12, 0x1, -R33 ;  /* 0x000000010c217824 */ /* 0x000fe400078e0a21 */
[----:B------:R-:W-:Y:S01]  /*3210*/  IMAD.MOV.U32 R32, RZ, RZ, -0x1 ;  /* 0xffffffffff207424 */ /* 0x000fe200078e00ff */
[----:B------:R-:W-:Y:S06]  /*3220*/  @P0 BRA `(.L_x_37) ;  /* 0x0000004800040947 */ /* 0x000fec0003800000 */
[----:B------:R-:W0:Y:S01]  /*3230*/  LDC.64 R30, c[0x0][0x5c8] ;  /* 0x00017200ff1e7b82 */ /* 0x000e220000000a00 */
[----:B------:R-:W-:Y:S01]  /*3240*/  ULDC.64 UR6, c[0x0][0x5c0] ;  /* 0x0001700000067ab9 */ /* 0x000fe20000000a00 */
[----:B------:R-:W-:Y:S01]  /*3250*/  BSSY B0, `(.L_x_37) ;  /* 0x000047e000007945 */ /* 0x000fe20003800000 */
[-C--:B0-----:R-:W-:Y:S02]  /*3260*/  IMAD R12, R25, R30.reuse, RZ ;  /* 0x0000001e190c7224 */ /* 0x081fe400078e02ff */
[----:B------:R-:W-:-:S04]  /*3270*/  IMAD.WIDE.U32 R10, R35, R30, R10 ;  /* 0x0000001e230a7225 */ /* 0x000fc800078e000a */
[----:B------:R-:W-:Y:S01]  /*3280*/  IMAD R15, R35, R31, R12 ;  /* 0x0000001f230f7224 */ /* 0x000fe200078e020c */
[----:B------:R-:W-:Y:S01]  /*3290*/  IADD3 R16, P4, R10, UR6, RZ ;  /* 0x000000060a107c10 */ /* 0x000fe2000ff9e0ff */
[C---:B------:R-:W-:Y:S01]  /*32a0*/  IMAD.SHL.U32 R13, R30.reuse, 0x80, RZ ;  /* 0x000000801e0d7824 */ /* 0x040fe200078e00ff */
[C---:B------:R-:W-:Y:S01]  /*32b0*/  LEA R28, P2, R30.reuse, R10, 0x3 ;  /* 0x0000000a1e1c7211 */ /* 0x040fe200078418ff */
[----:B------:R-:W-:Y:S01]  /*32c0*/  IMAD.IADD R36, R11, 0x1, R15 ;  /* 0x000000010b247824 */ /* 0x000fe200078e020f */
[----:B------:R-:W-:Y:S02]  /*32d0*/  SHF.L.U64.HI R11, R30, 0x7, R31 ;  /* 0x000000071e0b7819 */ /* 0x000fe4000001021f */
[----:B------:R-:W-:Y:S02]  /*32e0*/  IADD3 R12, P1, P0, R10, UR6, R13 ;  /* 0x000000060a0c7c10 */ /* 0x000fe4000f83e00d */
[----:B------:R-:W-:Y:S02]  /*32f0*/  IADD3.X R17, R36, UR7, RZ, P4, !PT ;  /* 0x0000000724117c10 */ /* 0x000fe4000a7fe4ff */
[----:B---3-5:R-:W-:-:S02]  /*3300*/  FSETP.NEU.AND P4, PT, R9, RZ, PT ;  /* 0x000000ff0900720b */ /* 0x028fc40003f8d000 */
[----:B------:R-:W-:Y:S02]  /*3310*/  LEA.HI.X R30, R30, R36, R31, 0x3, P2 ;  /* 0x000000241e1e7211 */ /* 0x000fe400010f1c1f */
[C---:B------:R-:W-:Y:S02]  /*3320*/  IADD3 R14, P2, R28.reuse, UR6, RZ ;  /* 0x000000061c0e7c10 */ /* 0x040fe4000ff5e0ff */
[----:B------:R-:W-:Y:S02]  /*3330*/  IADD3 R10, P5, P6, R28, UR6, R13 ;  /* 0x000000061c0a7c10 */ /* 0x000fe4000febe00d */
[--C-:B------:R-:W-:Y:S02]  /*3340*/  IADD3.X R13, R36, UR7, R11.reuse, P1, P0 ;  /* 0x00000007240d7c10 */ /* 0x100fe40008fe040b */
[C---:B------:R-:W-:Y:S02]  /*3350*/  IADD3.X R15, R30.reuse, UR7, RZ, P2, !PT ;  /* 0x000000071e0f7c10 */ /* 0x040fe400097fe4ff */
[----:B------:R-:W-:Y:S01]  /*3360*/  IADD3.X R11, R30, UR7, R11, P5, P6 ;  /* 0x000000071e0b7c10 */ /* 0x000fe2000afec40b */
[----:B------:R-:W-:Y:S06]  /*3370*/  @!P4 BRA `(.L_x_38) ;  /* 0x00000034009cc947 */ /* 0x000fec0003800000 */
[----:B------:R-:W-:Y:S01]  /*3380*/  ULDC.64 UR6, c[0x0][0x5b8] ;  /* 0x00016e0000067ab9 */ /* 0x000fe20000000a00 */
[----:B------:R-:W-:Y:S01]  /*3390*/  ISETP.GE.AND P0, PT, R34, 0x1, PT ;  /* 0x000000012200780c */ /* 0x000fe20003f06270 */
[----:B------:R-:W-:Y:S01]  /*33a0*/  IMAD R28, R29, UR6, RZ ;  /* 0x000000061d1c7c24 */ /* 0x000fe2000f8e02ff */
[----:B------:R-:W-:Y:S01]  /*33b0*/  ULDC.64 UR10, c[0x0][0x5a8] ;  /* 0x00016a00000a7ab9 */ /* 0x000fe20000000a00 */
[----:B------:R-:W-:Y:S01]  /*33c0*/  IMAD.WIDE.U32 R26, R7, UR6, R26 ;  /* 0x00000006071a7c25 */ /* 0x000fe2000f8e001a */
[----:B------:R-:W-:Y:S01]  /*33d0*/  ISETP.LT.OR P4, PT, R33, 0x1, !P0 ;  /* 0x000000012100780c */ /* 0x000fe20004781670 */
[----:B------:R-:W-:Y:S02]  /*33e0*/  BSSY B1, `(.L_x_39) ;  /* 0x000000c000017945 */ /* 0x000fe40003800000 */
[----:B------:R-:W-:Y:S01]  /*33f0*/  IMAD R7, R7, UR7, R28 ;  /* 0x0000000707077c24 */ /* 0x000fe2000f8e021c */
[----:B------:R-:W-:Y:S02]  /*3400*/  ULDC.64 UR6, c[0x0][0x5b0] ;  /* 0x00016c0000067ab9 */ /* 0x000fe40000000a00 */
[----:B------:R-:W-:-:S02]  /*3410*/  IMAD R30, R25, UR6, RZ ;  /* 0x00000006191e7c24 */ /* 0x000fc4000f8e02ff */
[----:B------:R-:W-:Y:S02]  /*3420*/  IMAD.IADD R27, R27, 0x1, R7 ;  /* 0x000000011b1b7824 */ /* 0x000fe400078e0207 */
[C---:B------:R-:W-:Y:S02]  /*3430*/  IMAD R7, R35.reuse, UR7, R30 ;  /* 0x0000000723077c24 */ /* 0x040fe4000f8e021e */
[----:B------:R-:W-:-:S03]  /*3440*/  IMAD.WIDE.U32 R28, R35, UR6, R26 ;  /* 0x00000006231c7c25 */ /* 0x000fc6000f8e001a */
[----:B------:R-:W-:-:S04]  /*3450*/  IADD3 R28, P1, R28, UR10, RZ ;  /* 0x0000000a1c1c7c10 */ /* 0x000fc8000ff3e0ff */
[--C-:B------:R-:W-:Y:S02]  /*3460*/  IADD3.X R29, R29, UR11, R7.reuse, P1, !PT ;  /* 0x0000000b1d1d7c10 */ /* 0x100fe40008ffe407 */
[----:B------:R-:W-:Y:S01]  /*3470*/  PRMT R7, RZ, 0x7610, R7 ;  /* 0x00007610ff077816 */ /* 0x000fe20000000007 */
[----:B------:R-:W-:Y:S06]  /*3480*/  @P4 BRA `(.L_x_40) ;  /* 0x0000000000044947 */ /* 0x000fec0003800000 */
[----:B------:R0:W5:Y:S02]  /*3490*/  LDG.E.U8 R7, desc[UR16][R28.64] ;  /* 0x000000101c077981 */ /* 0x000164000c1e1100 */
.L_x_40:
[----:B------:R-:W-:Y:S05]  /*34a0*/  BSYNC B1 ;  /* 0x0000000000017941 */ /* 0x000fea0003800000 */
.L_x_39:
[----:B-----5:R-:W-:Y:S01]  /*34b0*/  LOP3.LUT R7, R7, 0xff, RZ, 0xc0, !PT ;  /* 0x000000ff07077812 */ /* 0x020fe200078ec0ff */
[----:B------:R-:W-:Y:S01]  /*34c0*/  BSSY B1, `(.L_x_41) ;  /* 0x000000b000017945 */ /* 0x000fe20003800000 */
[----:B------:R-:W-:Y:S02]  /*34d0*/  ISETP.LT.OR P2, PT, R33, 0x2, !P0 ;  /* 0x000000022100780c */ /* 0x000fe40004741670 */
[----:B------:R-:W-:-:S05]  /*34e0*/  F2FP.F16.E4M3.UNPACK_B R7, R7 ;  /* 0x00000007ff07723e */ /* 0x000fca00020006ff */
[----:B------:R-:W-:Y:S01]  /*34f0*/  HADD2.F32 R30, -RZ, R7.H0_H0 ;  /* 0x20000007ff1e7230 */ /* 0x000fe20000004100 */
[----:B------:R-:W-:-:S04]  /*3500*/  PRMT R7, RZ, 0x7610, R7 ;  /* 0x00007610ff077816 */ /* 0x000fc80000000007 */
[----:B------:R-:W-:-:S04]  /*3510*/  FMUL R30, R30, R9 ;  /* 0x000000091e1e7220 */ /* 0x000fc80000400000 */
[----:B--2---:R-:W-:-:S05]  /*3520*/  FFMA R30, R147, R8, R30 ;  /* 0x00000008931e7223 */ /* 0x004fca000000001e */
[----:B------:R-:W-:-:S05]  /*3530*/  F2FP.SATFINITE.E4M3.F32.PACK_AB_MERGE_C R31, RZ, R30, RZ ;  /* 0x0000001eff1f723e */ /* 0x000fca00048070ff */
[----:B------:R1:W-:Y:S01]  /*3540*/  @!P4 STG.E.U8 desc[UR16][R16.64], R31 ;  /* 0x0000001f1000c986 */ /* 0x0003e2000c101110 */
[----:B------:R-:W-:Y:S05]  /*3550*/  @P2 BRA `(.L_x_42) ;  /* 0x0000000000042947 */ /* 0x000fea0003800000 */
[----:B------:R2:W5:Y:S02]  /*3560*/  LDG.E.U8 R7, desc[UR16][R28.64+0x1] ;  /* 0x000001101c077981 */ /* 0x000564000c1e1100 */
.L_x_42:
[----:B------:R-:W-:Y:S05]  /*3570*/  BSYNC B1 ;  /* 0x0000000000017941 */ /* 0x000fea0003800000 */
.L_x_41:
[----:B-----5:R-:W-:Y:S01]  /*3580*/  LOP3.LUT R7, R7, 0xff, RZ, 0xc0, !PT ;  /* 0x000000ff07077812 */ /* 0x020fe200078ec0ff */
[----:B------:R-:W-:Y:S01]  /*3590*/  BSSY B1, `(.L_x_43) ;  /* 0x0000013000017945 */ /* 0x000fe20003800000 */
[----:B------:R-:W-:Y:S02]  /*35a0*/  IADD3 R37, P1, R35, 0x8, RZ ;  /* 0x0000000823257810 */ /* 0x000fe40007f3e0ff */
[----:B------:R-:W-:-:S03]  /*35b0*/  F2FP.F16.E4M3.UNPACK_B R7, R7 ;  /* 0x00000007ff07723e */ /* 0x000fc600020006ff */
[----:B-1----:R-:W-:Y:S01]  /*35c0*/  IMAD.X R31, RZ, RZ, R25, P1 ;  /* 0x000000ffff1f7224 */ /* 0x002fe200008e0619 */
[----:B------:R-:W-:Y:S01]  /*35d0*/  ISETP.GE.AND P1, PT, R34, 0x9, PT ;  /* 0x000000092200780c */ /* 0x000fe20003f26270 */
[----:B------:R-:W-:Y:S02]  /*35e0*/  HADD2.F32 R30, -RZ, R7.H0_H0 ;  /* 0x20000007ff1e7230 */ /* 0x000fe40000004100 */
[----:B------:R-:W-:Y:S01]  /*35f0*/  IMAD R36, R31, UR6, RZ ;  /* 0x000000061f247c24 */ /* 0x000fe2000f8e02ff */
[----:B------:R-:W-:Y:S02]  /*3600*/  ISETP.LT.OR P5, PT, R33, 0x1, !P1 ;  /* 0x000000012100780c */ /* 0x000fe40004fa1670 */
[----:B------:R-:W-:Y:S01]  /*3610*/  FMUL R7, R30, R9 ;  /* 0x000000091e077220 */ /* 0x000fe20000400000 */
[----:B------:R-:W-:-:S04]  /*3620*/  IMAD.WIDE.U32 R30, R37, UR6, R26 ;  /* 0x00000006251e7c25 */ /* 0x000fc8000f8e001a */
[----:B------:R-:W-:Y:S01]  /*3630*/  FFMA R7, R142, R8, R7 ;  /* 0x000000088e077223 */ /* 0x000fe20000000007 */
[----:B------:R-:W-:Y:S01]  /*3640*/  IMAD R37, R37, UR7, R36 ;  /* 0x0000000725257c24 */ /* 0x000fe2000f8e0224 */
[----:B------:R-:W-:-:S03]  /*3650*/  IADD3 R30, P4, R30, UR10, RZ ;  /* 0x0000000a1e1e7c10 */ /* 0x000fc6000ff9e0ff */
[----:B------:R-:W-:Y:S02]  /*3660*/  F2FP.SATFINITE.E4M3.F32.PACK_AB_MERGE_C R39, RZ, R7, RZ ;  /* 0x00000007ff27723e */ /* 0x000fe400048070ff */
[----:B------:R-:W-:Y:S02]  /*3670*/  IADD3.X R31, R31, UR11, R37, P4, !PT ;  /* 0x0000000b1f1f7c10 */ /* 0x000fe4000a7fe425 */
[----:B------:R-:W-:Y:S01]  /*3680*/  PRMT R7, RZ, 0x7610, R7 ;  /* 0x00007610ff077816 */ /* 0x000fe20000000007 */
[----:B------:R1:W-:Y:S01]  /*3690*/  @!P2 STG.E.U8 desc[UR16][R16.64+0x1], R39 ;  /* 0x000001271000a986 */ /* 0x0003e2000c101110 */
[----:B------:R-:W-:Y:S05]  /*36a0*/  @P5 BRA `(.L_x_44) ;  /* 0x0000000000045947 */ /* 0x000fea0003800000 */
[----:B------:R3:W5:Y:S02]  /*36b0*/  LDG.E.U8 R7, desc[UR16][R30.64] ;  /* 0x000000101e077981 */ /* 0x000764000c1e1100 */
.L_x_44:
[----:B------:R-:W-:Y:S05]  /*36c0*/  BSYNC B1 ;  /* 0x0000000000017941 */ /* 0x000fea0003800000 */
.L_x_43:
[----:B-----5:R-:W-:Y:S01]  /*36d0*/  LOP3.LUT R7, R7, 0xff, RZ, 0xc0, !PT ;  /* 0x000000ff07077812 */ /* 0x020fe200078ec0ff */
[----:B------:R-:W-:Y:S01]  /*36e0*/  BSSY B1, `(.L_x_45) ;  /* 0x000000b000017945 */ /* 0x000fe20003800000 */
[----:B------:R-:W-:Y:S02]  /*36f0*/  ISETP.LT.OR P2, PT, R33, 0x2, !P1 ;  /* 0x000000022100780c */ /* 0x000fe40004f41670 */
[----:B------:R-:W-:-:S05]  /*3700*/  F2FP.F16.E4M3.UNPACK_B R7, R7 ;  /* 0x00000007ff07723e */ /* 0x000fca00020006ff */
[----:B------:R-:W-:Y:S01]  /*3710*/  HADD2.F32 R36, -RZ, R7.H0_H0 ;  /* 0x20000007ff247230 */ /* 0x000fe20000004100 */
[----:B------:R-:W-:-:S04]  /*3720*/  PRMT R7, RZ, 0x7610, R7 ;  /* 0x00007610ff077816 */ /* 0x000fc80000000007 */
[----:B------:R-:W-:-:S04]  /*3730*/  FMUL R36, R36, R9 ;  /* 0x0000000924247220 */ /* 0x000fc80000400000 */
[----:B------:R-:W-:-:S05]  /*3740*/  FFMA R36, R145, R8, R36 ;  /* 0x0000000891247223 */ /* 0x000fca0000000024 */
[----:B------:R-:W-:-:S05]  /*3750*/  F2FP.SATFINITE.E4M3.F32.PACK_AB_MERGE_C R37, RZ, R36, RZ ;  /* 0x00000024ff25723e */ /* 0x000fca00048070ff */
[----:B------:R4:W-:Y:S01]  /*3760*/  @!P5 STG.E.U8 desc[UR16][R14.64], R37 ;  /* 0x000000250e00d986 */ /* 0x0009e2000c101110 */
[----:B------:R-:W-:Y:S05]  /*3770*/  @P2 BRA `(.L_x_46) ;  /* 0x0000000000042947 */ /* 0x000fea0003800000 */
[----:B------:R0:W5:Y:S02]  /*3780*/  LDG.E.U8 R7, desc[UR16][R30.64+0x1] ;  /* 0x000001101e077981 */ /* 0x000164000c1e1100 */
.L_x_46:
[----:B------:R-:W-:Y:S05]  /*3790*/  BSYNC B1 ;  /* 0x0000000000017941 */ /* 0x000fea0003800000 */
.L_x_45:
[----:B-----5:R-:W-:Y:S01]  /*37a0*/  LOP3.LUT R7, R7, 0xff, RZ, 0xc0, !PT ;  /* 0x000000ff07077812 */ /* 0x020fe200078ec0ff */
[----:B------:R-:W-:Y:S01]  /*37b0*/  BSSY B1, `(.L_x_47) ;  /* 0x000000b000017945 */ /* 0x000fe20003800000 */
[----:B------:R-:W-:Y:S02]  /*37c0*/  ISETP.LT.OR P4, PT, R33, 0x9, !P0 ;  /* 0x000000092100780c */ /* 0x000fe40004781670 */
[----:B------:R-:W-:-:S05]  /*37d0*/  F2FP.F16.E4M3.UNPACK_B R7, R7 ;  /* 0x00000007ff07723e */ /* 0x000fca00020006ff */
[----:B------:R-:W-:-:S05]  /*37e0*/  HADD2.F32 R36, -RZ, R7.H0_H0 ;  /* 0x20000007ff247230 */ /* 0x000fca0000004100 */
[----:B------:R-:W-:-:S04]  /*37f0*/  FMUL R7, R36, R9 ;  /* 0x0000000924077220 */ /* 0x000fc80000400000 */
[----:B------:R-:W-:-:S05]  /*3800*/  FFMA R7, R140, R8, R7 ;  /* 0x000000088c077223 */ /* 0x000fca0000000007 */
[----:B----4-:R-:W-:Y:S02]  /*3810*/  F2FP.SATFINITE.E4M3.F32.PACK_AB_MERGE_C R37, RZ, R7, RZ ;  /* 0x00000007ff25723e */ /* 0x010fe400048070ff */
[----:B------:R-:W-:-:S03]  /*3820*/  PRMT R7, RZ, 0x7610, R7 ;  /* 0x00007610ff077816 */ /* 0x000fc60000000007 */
[----:B------:R4:W-:Y:S01]  /*3830*/  @!P2 STG.E.U8 desc[UR16][R14.64+0x1], R37 ;  /* 0x000001250e00a986 */ /* 0x0009e2000c101110 */
[----:B------:R-:W-:Y:S05]  /*3840*/  @P4 BRA `(.L_x_48) ;  /* 0x0000000000044947 */ /* 0x000fea0003800000 */
[----:B------:R0:W5:Y:S02]  /*3850*/  LDG.E.U8 R7, desc[UR16][R28.64+0x8] ;  /* 0x000008101c077981 */ /* 0x000164000c1e1100 */
.L_x_48:
[----:B------:R-:W-:Y:S05]  /*3860*/  BSYNC B1 ;  /* 0x0000000000017941 */ /* 0x000fea0003800000 */
.L_x_47:
        /* <DEDUP_REMOVED lines=8> */
[----:B----4-:R-:W-:-:S05]  /*38f0*/  F2FP.SATFINITE.E4M3.F32.PACK_AB_MERGE_C R37, RZ, R36, RZ ;  /* 0x00000024ff25723e */ /* 0x010fca00048070ff */
[----:B------:R4:W-:Y:S01]  /*3900*/  @!P4 STG.E.U8 desc[UR16][R16.64+0x8], R37 ;  /* 0x000008251000c986 */ /* 0x0009e2000c101110 */
[----:B------:R-:W-:Y:S05]  /*3910*/  @P2 BRA `(.L_x_50) ;  /* 0x0000000000042947 */ /* 0x000fea0003800000 */
[----:B------:R0:W5:Y:S02]  /*3920*/  LDG.E.U8 R7, desc[UR16][R28.64+0x9] ;  /* 0x000009101c077981 */ /* 0x000164000c1e1100 */
.L_x_50:
[----:B------:R-:W-:Y:S05]  /*3930*/  BSYNC B1 ;  /* 0x0000000000017941 */ /* 0x000fea0003800000 */
.L_x_49:
        /* <DEDUP_REMOVED lines=12> */
.L_x_52:
[----:B------:R-:W-:Y:S05]  /*3a00*/  BSYNC B1 ;  /* 0x0000000000017941 */ /* 0x000fea0003800000 */
.L_x_51:
        /* <DEDUP_REMOVED lines=12> */
.L_x_54:
[----:B------:R-:W-:Y:S05]  /*3ad0*/  BSYNC B1 ;  /* 0x0000000000017941 */ /* 0x000fea0003800000 */
.L_x_53:
        /* <DEDUP_REMOVED lines=12> */
.L_x_56:
[----:B------:R-:W-:Y:S05]  /*3ba0*/  BSYNC B1 ;  /* 0x0000000000017941 */ /* 0x000fea0003800000 */
.L_x_55:
        /* <DEDUP_REMOVED lines=12> */
.L_x_58:
[----:B------:R-:W-:Y:S05]  /*3c70*/  BSYNC B1 ;  /* 0x0000000000017941 */ /* 0x000fea0003800000 */
.L_x_57:
        /* <DEDUP_REMOVED lines=12> */
.L_x_60:
[----:B------:R-:W-:Y:S05]  /*3d40*/  BSYNC B1 ;  /* 0x0000000000017941 */ /* 0x000fea0003800000 */
.L_x_59:
        /* <DEDUP_REMOVED lines=12> */
.L_x_62:
[----:B------:R-:W-:Y:S05]  /*3e10*/  BSYNC B1 ;  /* 0x0000000000017941 */ /* 0x000fea0003800000 */
.L_x_61:
        /* <DEDUP_REMOVED lines=12> */
.L_x_64:
[----:B------:R-:W-:Y:S05]  /*3ee0*/  BSYNC B1 ;  /* 0x0000000000017941 */ /* 0x000fea0003800000 */
.L_x_63:
        /* <DEDUP_REMOVED lines=12> */
.L_x_66:
[----:B------:R-:W-:Y:S05]  /*3fb0*/  BSYNC B1 ;  /* 0x0000000000017941 */ /* 0x000fea0003800000 */
.L_x_65:
        /* <DEDUP_REMOVED lines=12> */
.L_x_68:
[----:B------:R-:W-:Y:S05]  /*4080*/  BSYNC B1 ;  /* 0x0000000000017941 */ /* 0x000fea0003800000 */
.L_x_67:
        /* <DEDUP_REMOVED lines=12> */
.L_x_70:
[----:B------:R-:W-:Y:S05]  /*4150*/  BSYNC B1 ;  /* 0x0000000000017941 */ /* 0x000fea0003800000 */
.L_x_69:
        /* <DEDUP_REMOVED lines=12> */
.L_x_72:
[----:B------:R-:W-:Y:S05]  /*4220*/  BSYNC B1 ;  /* 0x0000000000017941 */ /* 0x000fea0003800000 */
.L_x_71:
        /* <DEDUP_REMOVED lines=12> */
.L_x_74:
[----:B------:R-:W-:Y:S05]  /*42f0*/  BSYNC B1 ;  /* 0x0000000000017941 */ /* 0x000fea0003800000 */
.L_x_73:
        /* <DEDUP_REMOVED lines=12> */
.L_x_76:
[----:B------:R-:W-:Y:S05]  /*43c0*/  BSYNC B1 ;  /* 0x0000000000017941 */ /* 0x000fea0003800000 */
.L_x_75:
        /* <DEDUP_REMOVED lines=12> */
.L_x_78:
[----:B------:R-:W-:Y:S05]  /*4490*/  BSYNC B1 ;  /* 0x0000000000017941 */ /* 0x000fea0003800000 */
.L_x_77:
        /* <DEDUP_REMOVED lines=12> */
.L_x_80:
[----:B------:R-:W-:Y:S05]  /*4560*/  BSYNC B1 ;  /* 0x0000000000017941 */ /* 0x000fea0003800000 */
.L_x_79:
        /* <DEDUP_REMOVED lines=12> */
.L_x_82:
[----:B------:R-:W-:Y:S05]  /*4630*/  BSYNC B1 ;  /* 0x0000000000017941 */ /* 0x000fea0003800000 */
.L_x_81:
        /* <DEDUP_REMOVED lines=12> */
.L_x_84:
[----:B------:R-:W-:Y:S05]  /*4700*/  BSYNC B1 ;  /* 0x0000000000017941 */ /* 0x000fea0003800000 */
.L_x_83:
        /* <DEDUP_REMOVED lines=12> */
.L_x_86:
[----:B------:R-:W-:Y:S05]  /*47d0*/  BSYNC B1 ;  /* 0x0000000000017941 */ /* 0x000fea0003800000 */
.L_x_85:
        /* <DEDUP_REMOVED lines=12> */
.L_x_88:
[----:B------:R-:W-:Y:S05]  /*48a0*/  BSYNC B1 ;  /* 0x0000000000017941 */ /* 0x000fea0003800000 */
.L_x_87:
        /* <DEDUP_REMOVED lines=12> */
.L_x_90:
[----:B------:R-:W-:Y:S05]  /*4970*/  BSYNC B1 ;  /* 0x0000000000017941 */ /* 0x000fea0003800000 */
.L_x_89:
        /* <DEDUP_REMOVED lines=12> */
.L_x_92:
[----:B------:R-:W-:Y:S05]  /*4a40*/  BSYNC B1 ;  /* 0x0000000000017941 */ /* 0x000fea0003800000 */
.L_x_91:
        /* <DEDUP_REMOVED lines=12> */
.L_x_94:
[----:B------:R-:W-:Y:S05]  /*4b10*/  BSYNC B1 ;  /* 0x0000000000017941 */ /* 0x000fea0003800000 */
.L_x_93:
        /* <DEDUP_REMOVED lines=12> */
.L_x_96:
[----:B------:R-:W-:Y:S05]  /*4be0*/  BSYNC B1 ;  /* 0x0000000000017941 */ /* 0x000fea0003800000 */
.L_x_95:
        /* <DEDUP_REMOVED lines=12> */
.L_x_98:
[----:B------:R-:W-:Y:S05]  /*4cb0*/  BSYNC B1 ;  /* 0x0000000000017941 */ /* 0x000fea0003800000 */
.L_x_97:
[----:B-----5:R-:W-:Y:S01]  /*4cc0*/  LOP3.LUT R7, R7, 0xff, RZ, 0xc0, !PT ;  /* 0x000000ff07077812 */ /* 0x020fe200078ec0ff */
[----:B------:R-:W-:Y:S01]  /*4cd0*/  BSSY B1, `(.L_x_99) ;  /* 0x000000b000017945 */ /* 0x000fe20003800000 */
[----:B------:R-:W-:Y:S02]  /*4ce0*/  ISETP.LT.OR P2, PT, R33, 0x39, !P1 ;  /* 0x000000392100780c */ /* 0x000fe40004f41670 */
[----:B------:R-:W-:-:S05]  /*4cf0*/  F2FP.F16.E4M3.UNPACK_B R7, R7 ;  /* 0x00000007ff07723e */ /* 0x000fca00020006ff */
[----:B0-2---:R-:W-:-:S05]  /*4d00*/  HADD2.F32 R28, -RZ, R7.H0_H0 ;  /* 0x20000007ff1c7230 */ /* 0x005fca0000004100 */
[----:B------:R-:W-:-:S04]  /*4d10*/  FMUL R7, R28, R9 ;  /* 0x000000091c077220 */ /* 0x000fc80000400000 */
[----:B------:R-:W-:-:S05]  /*4d20*/  FFMA R7, R114, R8, R7 ;  /* 0x0000000872077223 */ /* 0x000fca0000000007 */
[----:B------:R-:W-:Y:S02]  /*4d30*/  F2FP.SATFINITE.E4M3.F32.PACK_AB_MERGE_C R29, RZ, R7, RZ ;  /* 0x00000007ff1d723e */ /* 0x000fe400048070ff */
[----:B------:R-:W-:-:S03]  /*4d40*/  PRMT R7, RZ, 0x7610, R7 ;  /* 0x00007610ff077816 */ /* 0x000fc60000000007 */
[----:B------:R0:W-:Y:S01]  /*4d50*/  @!P0 STG.E.U8 desc[UR16][R16.64+0x39], R29 ;  /* 0x0000391d10008986 */ /* 0x0001e2000c101110 */
[----:B------:R-:W-:Y:S05]  /*4d60*/  @P2 BRA `(.L_x_100) ;  /* 0x0000000000042947 */ /* 0x000fea0003800000 */
[----:B------:R2:W5:Y:S02]  /*4d70*/  LDG.E.U8 R7, desc[UR16][R30.64+0x38] ;  /* 0x000038101e077981 */ /* 0x000564000c1e1100 */
.L_x_100:
[----:B------:R-:W-:Y:S05]  /*4d80*/  BSYNC B1 ;  /* 0x0000000000017941 */ /* 0x000fea0003800000 */
.L_x_99:
[----:B-----5:R-:W-:Y:S01]  /*4d90*/  LOP3.LUT R7, R7, 0xff, RZ, 0xc0, !PT ;  /* 0x000000ff07077812 */ /* 0x020fe200078ec0ff */
[----:B------:R-:W-:Y:S01]  /*4da0*/  BSSY B1, `(.L_x_101) ;  /* 0x000000b000017945 */ /* 0x000fe20003800000 */
[----:B------:R-:W-:Y:S02]  /*4db0*/  ISETP.LT.OR P1, PT, R33, 0x3a, !P1 ;  /* 0x0000003a2100780c */ /* 0x000fe40004f21670 */
[----:B------:R-:W-:-:S05]  /*4dc0*/  F2FP.F16.E4M3.UNPACK_B R7, R7 ;  /* 0x00000007ff07723e */ /* 0x000fca00020006ff */
[----:B01--4-:R-:W-:Y:S01]  /*4dd0*/  HADD2.F32 R16, -RZ, R7.H0_H0 ;  /* 0x20000007ff107230 */ /* 0x013fe20000004100 */
[----:B------:R-:W-:-:S04]  /*4de0*/  PRMT R7, RZ, 0x7610, R7 ;  /* 0x00007610ff077816 */ /* 0x000fc80000000007 */
[----:B------:R-:W-:-:S04]  /*4df0*/  FMUL R16, R16, R9 ;  /* 0x0000000910107220 */ /* 0x000fc80000400000 */
[----:B------:R-:W-:-:S05]  /*4e00*/  FFMA R16, R117, R8, R16 ;  /* 0x0000000875107223 */ /* 0x000fca0000000010 */
[----:B------:R-:W-:-:S05]  /*4e10*/  F2FP.SATFINITE.E4M3.F32.PACK_AB_MERGE_C R17, RZ, R16, RZ ;  /* 0x00000010ff11723e */ /* 0x000fca00048070ff */
[----:B------:R0:W-:Y:S01]  /*4e20*/  @!P2 STG.E.U8 desc[UR16][R14.64+0x38], R17 ;  /* 0x000038110e00a986 */ /* 0x0001e2000c101110 */
[----:B------:R-:W-:Y:S05]  /*4e30*/  @P1 BRA `(.L_x_102) ;  /* 0x0000000000041947 */ /* 0x000fea0003800000 */
[----:B------:R1:W5:Y:S02]  /*4e40*/  LDG.E.U8 R7, desc[UR16][R30.64+0x39] ;  /* 0x000039101e077981 */ /* 0x000364000c1e1100 */
.L_x_102:
[----:B------:R-:W-:Y:S05]  /*4e50*/  BSYNC B1 ;  /* 0x0000000000017941 */ /* 0x000fea0003800000 */
.L_x_101:
[----:B-----5:R-:W-:Y:S01]  /*4e60*/  LOP3.LUT R7, R7, 0xff, RZ, 0xc0, !PT ;  /* 0x000000ff07077812 */ /* 0x020fe200078ec0ff */
[----:B------:R-:W-:Y:S01]  /*4e70*/  BSSY B1, `(.L_x_103) ;  /* 0x0000013000017945 */ /* 0x000fe20003800000 */
[----:B------:R-:W-:Y:S02]  /*4e80*/  IADD3 R29, P0, R35, 0x80, RZ ;  /* 0x00000080231d7810 */ /* 0x000fe40007f1e0ff */
[----:B------:R-:W-:-:S03]  /*4e90*/  F2FP.F16.E4M3.UNPACK_B R7, R7 ;  /* 0x00000007ff07723e */ /* 0x000fc600020006ff */
[----:B0-----:R-:W-:Y:S01]  /*4ea0*/  IMAD.X R17, RZ, RZ, R25, P0 ;  /* 0x000000ffff117224 */ /* 0x001fe200000e0619 */
        /* <DEDUP_REMOVED lines=9> */
[----:B-123--:R-:W-:Y:S02]  /*4f40*/  F2FP.SATFINITE.E4M3.F32.PACK_AB_MERGE_C R31, RZ, R7, RZ ;  /* 0x00000007ff1f723e */ /* 0x00efe400048070ff */
[----:B------:R-:W-:Y:S02]  /*4f50*/  IADD3.X R17, R17, UR11, R29, P2, !PT ;  /* 0x0000000b11117c10 */ /* 0x000fe400097fe41d */
[----:B------:R-:W-:Y:S01]  /*4f60*/  PRMT R7, RZ, 0x7610, R7 ;  /* 0x00007610ff077816 */ /* 0x000fe20000000007 */
[----:B------:R0:W-:Y:S01]  /*4f70*/  @!P1 STG.E.U8 desc[UR16][R14.64+0x39], R31 ;  /* 0x0000391f0e009986 */ /* 0x0001e2000c101110 */
[----:B------:R-:W-:Y:S05]  /*4f80*/  @P4 BRA `(.L_x_104) ;  /* 0x0000000000044947 */ /* 0x000fea0003800000 */
[----:B------:R1:W5:Y:S02]  /*4f90*/  LDG.E.U8 R7, desc[UR16][R16.64] ;  /* 0x0000001010077981 */ /* 0x000364000c1e1100 */
.L_x_104:
[----:B------:R-:W-:Y:S05]  /*4fa0*/  BSYNC B1 ;  /* 0x0000000000017941 */ /* 0x000fea0003800000 */
.L_x_103:
[----:B-----5:R-:W-:Y:S01]  /*4fb0*/  LOP3.LUT R7, R7, 0xff, RZ, 0xc0, !PT ;  /* 0x000000ff07077812 */ /* 0x020fe200078ec0ff */
[----:B------:R-:W-:Y:S01]  /*4fc0*/  BSSY B1, `(.L_x_105) ;  /* 0x000000b000017945 */ /* 0x000fe20003800000 */
[----:B------:R-:W-:Y:S02]  /*4fd0*/  ISETP.LT.OR P2, PT, R33, 0x2, !P0 ;  /* 0x000000022100780c */ /* 0x000fe40004741670 */
[----:B------:R-:W-:-:S05]  /*4fe0*/  F2FP.F16.E4M3.UNPACK_B R7, R7 ;  /* 0x00000007ff07723e */ /* 0x000fca00020006ff */
[----:B0-----:R-:W-:Y:S01]  /*4ff0*/  HADD2.F32 R14, -RZ, R7.H0_H0 ;  /* 0x20000007ff0e7230 */ /* 0x001fe20000004100 */
[----:B------:R-:W-:-:S04]  /*5000*/  PRMT R7, RZ, 0x7610, R7 ;  /* 0x00007610ff077816 */ /* 0x000fc80000000007 */
[----:B------:R-:W-:-:S04]  /*5010*/  FMUL R14, R14, R9 ;  /* 0x000000090e0e7220 */ /* 0x000fc80000400000 */
[----:B------:R-:W-:-:S05]  /*5020*/  FFMA R14, R115, R8, R14 ;  /* 0x00000008730e7223 */ /* 0x000fca000000000e */
[----:B------:R-:W-:-:S05]  /*5030*/  F2FP.SATFINITE.E4M3.F32.PACK_AB_MERGE_C R15, RZ, R14, RZ ;  /* 0x0000000eff0f723e */ /* 0x000fca00048070ff */
[----:B------:R0:W-:Y:S01]  /*5040*/  @!P4 STG.E.U8 desc[UR16][R12.64], R15 ;  /* 0x0000000f0c00c986 */ /* 0x0001e2000c101110 */
[----:B------:R-:W-:Y:S05]  /*5050*/  @P2 BRA `(.L_x_106) ;  /* 0x0000000000042947 */ /* 0x000fea0003800000 */
[----:B------:R2:W5:Y:S02]  /*5060*/  LDG.E.U8 R7, desc[UR16][R16.64+0x1] ;  /* 0x0000011010077981 */ /* 0x000564000c1e1100 */
.L_x_106:
[----:B------:R-:W-:Y:S05]  /*5070*/  BSYNC B1 ;  /* 0x0000000000017941 */ /* 0x000fea0003800000 */
.L_x_105:
[----:B-----5:R-:W-:Y:S01]  /*5080*/  LOP3.LUT R7, R7, 0xff, RZ, 0xc0, !PT ;  /* 0x000000ff07077812 */ /* 0x020fe200078ec0ff */
[----:B------:R-:W-:Y:S01]  /*5090*/  BSSY B1, `(.L_x_107) ;  /* 0x0000013000017945 */ /* 0x000fe20003800000 */
[----:B------:R-:W-:Y:S02]  /*50a0*/  IADD3 R35, P1, R35, 0x88, RZ ;  /* 0x0000008823237810 */ /* 0x000fe40007f3e0ff */
[----:B------:R-:W-:-:S03]  /*50b0*/  F2FP.F16.E4M3.UNPACK_B R7, R7 ;  /* 0x00000007ff07723e */ /* 0x000fc600020006ff */
[----:B------:R-:W-:Y:S01]  /*50c0*/  IMAD.X R24, RZ, RZ, R25, P1 ;  /* 0x000000ffff187224 */ /* 0x000fe200008e0619 */
[----:B------:R-:W-:Y:S01]  /*50d0*/  ISETP.GE.AND P1, PT, R34, 0x89, PT ;  /* 0x000000892200780c */ /* 0x000fe20003f26270 */
[----:B------:R-:W-:Y:S02]  /*50e0*/  HADD2.F32 R14, -RZ, R7.H0_H0 ;  /* 0x20000007ff0e7230 */ /* 0x000fe40000004100 */
[----:B------:R-:W-:Y:S01]  /*50f0*/  IMAD R24, R24, UR6, RZ ;  /* 0x0000000618187c24 */ /* 0x000fe2000f8e02ff */
[----:B------:R-:W-:Y:S01]  /*5100*/  ISETP.LT.OR P5, PT, R33, 0x1, !P1 ;  /* 0x000000012100780c */ /* 0x000fe20004fa1670 */
[----:B------:R-:W-:-:S04]  /*5110*/  IMAD.WIDE.U32 R26, R35, UR6, R26 ;  /* 0x00000006231a7c25 */ /* 0x000fc8000f8e001a */
[----:B------:R-:W-:Y:S01]  /*5120*/  FMUL R7, R14, R9 ;  /* 0x000000090e077220 */ /* 0x000fe20000400000 */
[----:B------:R-:W-:-:S03]  /*5130*/  IMAD R35, R35, UR7, R24 ;  /* 0x0000000723237c24 */ /* 0x000fc6000f8e0218 */
[----:B------:R-:W-:Y:S01]  /*5140*/  FFMA R7, R110, R8, R7 ;  /* 0x000000086e077223 */ /* 0x000fe20000000007 */
[----:B------:R-:W-:-:S04]  /*5150*/  IADD3 R14, P4, R26, UR10, RZ ;  /* 0x0000000a1a0e7c10 */ /* 0x000fc8000ff9e0ff */
[----:B------:R-:W-:Y:S02]  /*5160*/  F2FP.SATFINITE.E4M3.F32.PACK_AB_MERGE_C R25, RZ, R7, RZ ;  /* 0x00000007ff19723e */ /* 0x000fe400048070ff */
[----:B0-----:R-:W-:Y:S02]  /*5170*/  IADD3.X R15, R27, UR11, R35, P4, !PT ;  /* 0x0000000b1b0f7c10 */ /* 0x001fe4000a7fe423 */
[----:B------:R-:W-:Y:S01]  /*5180*/  PRMT R7, RZ, 0x7610, R7 ;  /* 0x00007610ff077816 */ /* 0x000fe20000000007 */
[----:B------:R0:W-:Y:S01]  /*5190*/  @!P2 STG.E.U8 desc[UR16][R12.64+0x1], R25 ;  /* 0x000001190c00a986 */ /* 0x0001e2000c101110 */
[----:B------:R-:W-:Y:S05]  /*51a0*/  @P5 BRA `(.L_x_108) ;  /* 0x0000000000045947 */ /* 0x000fea0003800000 */
[----:B------:R3:W5:Y:S02]  /*51b0*/  LDG.E.U8 R7, desc[UR16][R14.64] ;  /* 0x000000100e077981 */ /* 0x000764000c1e1100 */
.L_x_108:
[----:B------:R-:W-:Y:S05]  /*51c0*/  BSYNC B1 ;  /* 0x0000000000017941 */ /* 0x000fea0003800000 */
.L_x_107:
        /* <DEDUP_REMOVED lines=8> */
[----:B0-----:R-:W-:-:S05]  /*5250*/  F2FP.SATFINITE.E4M3.F32.PACK_AB_MERGE_C R25, RZ, R24, RZ ;  /* 0x00000018ff19723e */ /* 0x001fca00048070ff */
[----:B------:R0:W-:Y:S01]  /*5260*/  @!P5 STG.E.U8 desc[UR16][R10.64], R25 ;  /* 0x000000190a00d986 */ /* 0x0001e2000c101110 */
[----:B------:R-:W-:Y:S05]  /*5270*/  @P2 BRA `(.L_x_110) ;  /* 0x0000000000042947 */ /* 0x000fea0003800000 */
[----:B------:R4:W5:Y:S02]  /*5280*/  LDG.E.U8 R7, desc[UR16][R14.64+0x1] ;  /* 0x000001100e077981 */ /* 0x000964000c1e1100 */
.L_x_110:
[----:B------:R-:W-:Y:S05]  /*5290*/  BSYNC B1 ;  /* 0x0000000000017941 */ /* 0x000fea0003800000 */
.L_x_109:
[----:B-----5:R-:W-:Y:S01]  /*52a0*/  LOP3.LUT R7, R7, 0xff, RZ, 0xc0, !PT ;  /* 0x000000ff07077812 */ /* 0x020fe200078ec0ff */
[----:B------:R-:W-:Y:S01]  /*52b0*/  BSSY B1, `(.L_x_111) ;  /* 0x000000b000017945 */ /* 0x000fe20003800000 */
[----:B------:R-:W-:Y:S02]  /*52c0*/  ISETP.LT.OR P4, PT, R33, 0x9, !P0 ;  /* 0x000000092100780c */ /* 0x000fe40004781670 */
[----:B------:R-:W-:-:S05]  /*52d0*/  F2FP.F16.E4M3.UNPACK_B R7, R7 ;  /* 0x00000007ff07723e */ /* 0x000fca00020006ff */
[----:B------:R-:W-:-:S05]  /*52e0*/  HADD2.F32 R24, -RZ, R7.H0_H0 ;  /* 0x20000007ff187230 */ /* 0x000fca0000004100 */
[----:B------:R-:W-:-:S04]  /*52f0*/  FMUL R7, R24, R9 ;  /* 0x0000000918077220 */ /* 0x000fc80000400000 */
[----:B------:R-:W-:-:S05]  /*5300*/  FFMA R7, R108, R8, R7 ;  /* 0x000000086c077223 */ /* 0x000fca0000000007 */
[----:B0-----:R-:W-:Y:S02]  /*5310*/  F2FP.SATFINITE.E4M3.F32.PACK_AB_MERGE_C R25, RZ, R7, RZ ;  /* 0x00000007ff19723e */ /* 0x001fe400048070ff */
[----:B------:R-:W-:-:S03]  /*5320*/  PRMT R7, RZ, 0x7610, R7 ;  /* 0x00007610ff077816 */ /* 0x000fc60000000007 */
[----:B------:R0:W-:Y:S01]  /*5330*/  @!P2 STG.E.U8 desc[UR16][R10.64+0x1], R25 ;  /* 0x000001190a00a986 */ /* 0x0001e2000c101110 */
[----:B------:R-:W-:Y:S05]  /*5340*/  @P4 BRA `(.L_x_112) ;  /* 0x0000000000044947 */ /* 0x000fea0003800000 */
[----:B------:R0:W5:Y:S02]  /*5350*/  LDG.E.U8 R7, desc[UR16][R16.64+0x8] ;  /* 0x0000081010077981 */ /* 0x000164000c1e1100 */
.L_x_112:
[----:B------:R-:W-:Y:S05]  /*5360*/  BSYNC B1 ;  /* 0x0000000000017941 */ /* 0x000fea0003800000 */
.L_x_111:
        /* <DEDUP_REMOVED lines=12> */
.L_x_114:
[----:B------:R-:W-:Y:S05]  /*5430*/  BSYNC B1 ;  /* 0x0000000000017941 */ /* 0x000fea0003800000 */
.L_x_113:
        /* <DEDUP_REMOVED lines=12> */
.L_x_116:
[----:B------:R-:W-:Y:S05]  /*5500*/  BSYNC B1 ;  /* 0x0000000000017941 */ /* 0x000fea0003800000 */
.L_x_115:
        /* <DEDUP_REMOVED lines=12> */
.L_x_118:
[----:B------:R-:W-:Y:S05]  /*55d0*/  BSYNC B1 ;  /* 0x0000000000017941 */ /* 0x000fea0003800000 */
.L_x_117:
        /* <DEDUP_REMOVED lines=12> */
.L_x_120:
[----:B------:R-:W-:Y:S05]  /*56a0*/  BSYNC B1 ;  /* 0x0000000000017941 */ /* 0x000fea0003800000 */
.L_x_119:
        /* <DEDUP_REMOVED lines=12> */
.L_x_122:
[----:B------:R-:W-:Y:S05]  /*5770*/  BSYNC B1 ;  /* 0x0000000000017941 */ /* 0x000fea0003800000 */
.L_x_121:
        /* <DEDUP_REMOVED lines=12> */
.L_x_124:
[----:B------:R-:W-:Y:S05]  /*5840*/  BSYNC B1 ;  /* 0x0000000000017941 */ /* 0x000fea0003800000 */
.L_x_123:
        /* <DEDUP_REMOVED lines=12> */
.L_x_126:
[----:B------:R-:W-:Y:S05]  /*5910*/  BSYNC B1 ;  /* 0x0000000000017941 */ /* 0x000fea0003800000 */
.L_x_125:
        /* <DEDUP_REMOVED lines=12> */
.L_x_128:
[----:B------:R-:W-:Y:S05]  /*59e0*/  BSYNC B1 ;  /* 0x0000000000017941 */ /* 0x000fea0003800000 */
.L_x_127:
        /* <DEDUP_REMOVED lines=12> */
.L_x_130:
[----:B------:R-:W-:Y:S05]  /*5ab0*/  BSYNC B1 ;  /* 0x0000000000017941 */ /* 0x000fea0003800000 */
.L_x_129:
        /* <DEDUP_REMOVED lines=12> */
.L_x_132:
[----:B------:R-:W-:Y:S05]  /*5b80*/  BSYNC B1 ;  /* 0x0000000000017941 */ /* 0x000fea0003800000 */
.L_x_131:
        /* <DEDUP_REMOVED lines=12> */
.L_x_134:
[----:B------:R-:W-:Y:S05]  /*5c50*/  BSYNC B1 ;  /* 0x0000000000017941 */ /* 0x000fea0003800000 */
.L_x_133:
        /* <DEDUP_REMOVED lines=12> */
.L_x_136:
[----:B------:R-:W-:Y:S05]  /*5d20*/  BSYNC B1 ;  /* 0x0000000000017941 */ /* 0x000fea0003800000 */
.L_x_135:
        /* <DEDUP_REMOVED lines=12> */
.L_x_138:
[----:B------:R-:W-:Y:S05]  /*5df0*/  BSYNC B1 ;  /* 0x0000000000017941 */ /* 0x000fea0003800000 */
.L_x_137:
        /* <DEDUP_REMOVED lines=12> */
.L_x_140:
[----:B------:R-:W-:Y:S05]  /*5ec0*/  BSYNC B1 ;  /* 0x0000000000017941 */ /* 0x000fea0003800000 */
.L_x_139:
        /* <DEDUP_REMOVED lines=12> */
.L_x_142:
[----:B------:R-:W-:Y:S05]  /*5f90*/  BSYNC B1 ;  /* 0x0000000000017941 */ /* 0x000fea0003800000 */
.L_x_141:
        /* <DEDUP_REMOVED lines=12> */
.L_x_144:
[----:B------:R-:W-:Y:S05]  /*6060*/  BSYNC B1 ;  /* 0x0000000000017941 */ /* 0x000fea0003800000 */
.L_x_143:
        /* <DEDUP_REMOVED lines=12> */
.L_x_146:
[----:B------:R-:W-:Y:S05]  /*6130*/  BSYNC B1 ;  /* 0x0000000000017941 */ /* 0x000fea0003800000 */
.L_x_145:
        /* <DEDUP_REMOVED lines=12> */
.L_x_148:
[----:B------:R-:W-:Y:S05]  /*6200*/  BSYNC B1 ;  /* 0x0000000000017941 */ /* 0x000fea0003800000 */
.L_x_147:
        /* <DEDUP_REMOVED lines=12> */
.L_x_150:
[----:B------:R-:W-:Y:S05]  /*62d0*/  BSYNC B1 ;  /* 0x0000000000017941 */ /* 0x000fea0003800000 */
.L_x_149:
        /* <DEDUP_REMOVED lines=12> */
.L_x_152:
[----:B------:R-:W-:Y:S05]  /*63a0*/  BSYNC B1 ;  /* 0x0000000000017941 */ /* 0x000fea0003800000 */
.L_x_151:
        /* <DEDUP_REMOVED lines=12> */
.L_x_154:
[----:B------:R-:W-:Y:S05]  /*6470*/  BSYNC B1 ;  /* 0x0000000000017941 */ /* 0x000fea0003800000 */
.L_x_153:
        /* <DEDUP_REMOVED lines=12> */
.L_x_156:
[----:B------:R-:W-:Y:S05]  /*6540*/  BSYNC B1 ;  /* 0x0000000000017941 */ /* 0x000fea0003800000 */
.L_x_155:
        /* <DEDUP_REMOVED lines=12> */
.L_x_158:
[----:B------:R-:W-:Y:S05]  /*6610*/  BSYNC B1 ;  /* 0x0000000000017941 */ /* 0x000fea0003800000 */
.L_x_157:
        /* <DEDUP_REMOVED lines=12> */
.L_x_160:
[----:B------:R-:W-:Y:S05]  /*66e0*/  BSYNC B1 ;  /* 0x0000000000017941 */ /* 0x000fea0003800000 */
.L_x_159:
        /* <DEDUP_REMOVED lines=12> */
.L_x_162:
[----:B------:R-:W-:Y:S05]  /*67b0*/  BSYNC B1 ;  /* 0x0000000000017941 */ /* 0x000fea0003800000 */
.L_x_161:
[----:B-----5:R-:W-:Y:S01]  /*67c0*/  LOP3.LUT R7, R7, 0xff, RZ, 0xc0, !PT ;  /* 0x000000ff07077812 */ /* 0x020fe200078ec0ff */
[----:B------:R-:W-:Y:S01]  /*67d0*/  BSSY B1, `(.L_x_163) ;  /* 0x000000b000017945 */ /* 0x000fe20003800000 */
[----:B------:R-:W-:Y:S02]  /*67e0*/  ISETP.LT.OR P2, PT, R33, 0x39, !P1 ;  /* 0x000000392100780c */ /* 0x000fe40004f41670 */
[----:B------:R-:W-:-:S05]  /*67f0*/  F2FP.F16.E4M3.UNPACK_B R7, R7 ;  /* 0x00000007ff07723e */ /* 0x000fca00020006ff */
[----:B012---:R-:W-:-:S05]  /*6800*/  HADD2.F32 R16, -RZ, R7.H0_H0 ;  /* 0x20000007ff107230 */ /* 0x007fca0000004100 */
[----:B------:R-:W-:-:S04]  /*6810*/  FMUL R7, R16, R9 ;  /* 0x0000000910077220 */ /* 0x000fc80000400000 */
[----:B------:R-:W-:-:S05]  /*6820*/  FFMA R7, R18, R8, R7 ;  /* 0x0000000812077223 */ /* 0x000fca0000000007 */
[----:B------:R-:W-:Y:S02]  /*6830*/  F2FP.SATFINITE.E4M3.F32.PACK_AB_MERGE_C R17, RZ, R7, RZ ;  /* 0x00000007ff11723e */ /* 0x000fe400048070ff */
[----:B------:R-:W-:-:S03]  /*6840*/  PRMT R7, RZ, 0x7610, R7 ;  /* 0x00007610ff077816 */ /* 0x000fc60000000007 */
[----:B------:R0:W-:Y:S01]  /*6850*/  @!P0 STG.E.U8 desc[UR16][R12.64+0x39], R17 ;  /* 0x000039110c008986 */ /* 0x0001e2000c101110 */
[----:B------:R-:W-:Y:S05]  /*6860*/  @P2 BRA `(.L_x_164) ;  /* 0x0000000000042947 */ /* 0x000fea0003800000 */
[----:B------:R1:W5:Y:S02]  /*6870*/  LDG.E.U8 R7, desc[UR16][R14.64+0x38] ;  /* 0x000038100e077981 */ /* 0x000364000c1e1100 */
.L_x_164:
[----:B------:R-:W-:Y:S05]  /*6880*/  BSYNC B1 ;  /* 0x0000000000017941 */ /* 0x000fea0003800000 */
.L_x_163:
        /* <DEDUP_REMOVED lines=12> */
.L_x_166:
[----:B------:R-:W-:Y:S05]  /*6950*/  BSYNC B1 ;  /* 0x0000000000017941 */ /* 0x000fea0003800000 */
.L_x_165:
[----:B------:R-:W-:Y:S05]  /*6960*/  @P1 BRA `(.L_x_167) ;  /* 0x0000001000301947 */ /* 0x000fea0003800000 */
[----:B-----5:R-:W-:-:S04]  /*6970*/  LOP3.LUT R7, R7, 0xff, RZ, 0xc0, !PT ;  /* 0x000000ff07077812 */ /* 0x020fc800078ec0ff */
[----:B------:R-:W-:-:S05]  /*6980*/  F2FP.F16.E4M3.UNPACK_B R7, R7 ;  /* 0x00000007ff07723e */ /* 0x000fca00020006ff */
[----:B------:R-:W-:-:S05]  /*6990*/  HADD2.F32 R12, -RZ, R7.H0_H0 ;  /* 0x20000007ff0c7230 */ /* 0x000fca0000004100 */
[----:B------:R-:W-:-:S04]  /*69a0*/  FMUL R7, R12, R9 ;  /* 0x000000090c077220 */ /* 0x000fc80000400000 */
[----:B------:R-:W-:-:S05]  /*69b0*/  FFMA R7, R20, R8, R7 ;  /* 0x0000000814077223 */ /* 0x000fca0000000007 */
[----:B------:R-:W-:-:S05]  /*69c0*/  F2FP.SATFINITE.E4M3.F32.PACK_AB_MERGE_C R7, RZ, R7, RZ ;  /* 0x00000007ff07723e */ /* 0x000fca00048070ff */
[----:B------:R0:W-:Y:S01]  /*69d0*/  STG.E.U8 desc[UR16][R10.64+0x39], R7 ;  /* 0x000039070a007986 */ /* 0x0001e2000c101110 */
[----:B------:R-:W-:Y:S05]  /*69e0*/  BRA `(.L_x_167) ;  /* 0x0000001000107947 */ /* 0x000fea0003800000 */
.L_x_38:
[C---:B------:R-:W-:Y:S01]  /*69f0*/  ISETP.GE.AND P0, PT, R34.reuse, 0x1, PT ;  /* 0x000000012200780c */ /* 0x040fe20003f06270 */
[-C--:B--2---:R-:W-:Y:S01]  /*6a00*/  FMUL R147, R147, R8.reuse ;  /* 0x0000000893937220 */ /* 0x084fe20000400000 */
[----:B------:R-:W-:Y:S01]  /*6a10*/  ISETP.GE.AND P2, PT, R34, 0x9, PT ;  /* 0x000000092200780c */ /* 0x000fe20003f46270 */
[-C--:B------:R-:W-:Y:S01]  /*6a20*/  FMUL R142, R142, R8.reuse ;  /* 0x000000088e8e7220 */ /* 0x080fe20000400000 */
[----:B------:R-:W-:Y:S01]  /*6a30*/  ISETP.LT.OR P1, PT, R33, 0x1, !P0 ;  /* 0x000000012100780c */ /* 0x000fe20004721670 */
[-C--:B------:R-:W-:Y:S01]  /*6a40*/  FMUL R145, R145, R8.reuse ;  /* 0x0000000891917220 */ /* 0x080fe20000400000 */
[----:B------:R-:W-:Y:S01]  /*6a50*/  F2FP.SATFINITE.E4M3.F32.PACK_AB_MERGE_C R147, RZ, R147, RZ ;  /* 0x00000093ff93723e */ /* 0x000fe200048070ff */
[-C--:B------:R-:W-:Y:S01]  /*6a60*/  FMUL R140, R140, R8.reuse ;  /* 0x000000088c8c7220 */ /* 0x080fe20000400000 */
[----:B------:R-:W-:Y:S01]  /*6a70*/  ISETP.LT.OR P4, PT, R33, 0x2, !P0 ;  /* 0x000000022100780c */ /* 0x000fe20004781670 */
[-C--:B------:R-:W-:Y:S01]  /*6a80*/  FMUL R143, R143, R8.reuse ;  /* 0x000000088f8f7220 */ /* 0x080fe20000400000 */
[C---:B------:R-:W-:Y:S01]  /*6a90*/  ISETP.LT.OR P5, PT, R33.reuse, 0x1, !P2 ;  /* 0x000000012100780c */ /* 0x040fe200057a1670 */
[-C--:B------:R-:W-:Y:S01]  /*6aa0*/  FMUL R138, R138, R8.reuse ;  /* 0x000000088a8a7220 */ /* 0x080fe20000400000 */
[----:B------:R-:W-:Y:S01]  /*6ab0*/  ISETP.LT.OR P6, PT, R33, 0x2, !P2 ;  /* 0x000000022100780c */ /* 0x000fe200057c1670 */
[----:B------:R-:W-:Y:S01]  /*6ac0*/  FMUL R141, R141, R8 ;  /* 0x000000088d8d7220 */ /* 0x000fe20000400000 */
[----:B------:R-:W-:Y:S01]  /*6ad0*/  F2FP.SATFINITE.E4M3.F32.PACK_AB_MERGE_C R7, RZ, R142, RZ ;  /* 0x0000008eff07723e */ /* 0x000fe200048070ff */
[-C--:B------:R-:W-:Y:S01]  /*6ae0*/  FMUL R136, R136, R8.reuse ;  /* 0x0000000888887220 */ /* 0x080fe20000400000 */
[----:B------:R-:W-:Y:S01]  /*6af0*/  F2FP.SATFINITE.E4M3.F32.PACK_AB_MERGE_C R145, RZ, R145, RZ ;  /* 0x00000091ff91723e */ /* 0x000fe200048070ff */
[----:B------:R-:W-:Y:S01]  /*6b00*/  @!P1 STG.E.U8 desc[UR16][R16.64], R147 ;  /* 0x0000009310009986 */ /* 0x000fe2000c101110 */
[----:B------:R-:W-:Y:S01]  /*6b10*/  ISETP.LT.OR P1, PT, R33, 0x9, !P0 ;  /* 0x000000092100780c */ /* 0x000fe20004721670 */
[----:B------:R-:W-:Y:S01]  /*6b20*/  FMUL R139, R139, R8 ;  /* 0x000000088b8b7220 */ /* 0x000fe20000400000 */
[----:B------:R-:W-:Y:S01]  /*6b30*/  F2FP.SATFINITE.E4M3.F32.PACK_AB_MERGE_C R25, RZ, R140, RZ ;  /* 0x0000008cff19723e */ /* 0x000fe200048070ff */
[----:B------:R0:W-:Y:S01]  /*6b40*/  @!P4 STG.E.U8 desc[UR16][R16.64+0x1], R7 ;  /* 0x000001071000c986 */ /* 0x0001e2000c101110 */
[----:B------:R-:W-:Y:S01]  /*6b50*/  F2FP.SATFINITE.E4M3.F32.PACK_AB_MERGE_C R143, RZ, R143, RZ ;  /* 0x0000008fff8f723e */ /* 0x000fe200048070ff */
[-C--:B------:R-:W-:Y:S01]  /*6b60*/  FMUL R134, R134, R8.reuse ;  /* 0x0000000886867220 */ /* 0x080fe20000400000 */
[C---:B------:R-:W-:Y:S01]  /*6b70*/  ISETP.LT.OR P4, PT, R33.reuse, 0xa, !P0 ;  /* 0x0000000a2100780c */ /* 0x040fe20004781670 */
[----:B------:R-:W-:Y:S01]  /*6b80*/  @!P5 STG.E.U8 desc[UR16][R14.64], R145 ;  /* 0x000000910e00d986 */ /* 0x000fe2000c101110 */
[----:B------:R-:W-:Y:S01]  /*6b90*/  ISETP.LT.OR P5, PT, R33, 0x9, !P2 ;  /* 0x000000092100780c */ /* 0x000fe200057a1670 */
[-C--:B------:R-:W-:Y:S01]  /*6ba0*/  FMUL R137, R137, R8.reuse ;  /* 0x0000000889897220 */ /* 0x080fe20000400000 */
[----:B------:R-:W-:Y:S01]  /*6bb0*/  F2FP.SATFINITE.E4M3.F32.PACK_AB_MERGE_C R141, RZ, R141, RZ ;  /* 0x0000008dff8d723e */ /* 0x000fe200048070ff */
[----:B------:R1:W-:Y:S01]  /*6bc0*/  @!P6 STG.E.U8 desc[UR16][R14.64+0x1], R25 ;  /* 0x000001190e00e986 */ /* 0x0003e2000c101110 */
[C---:B------:R-:W-:Y:S01]  /*6bd0*/  ISETP.LT.OR P6, PT, R33.reuse, 0xa, !P2 ;  /* 0x0000000a2100780c */ /* 0x040fe200057c1670 */
[-C--:B------:R-:W-:Y:S01]  /*6be0*/  FMUL R132, R132, R8.reuse ;  /* 0x0000000884847220 */ /* 0x080fe20000400000 */
[----:B------:R-:W-:Y:S01]  /*6bf0*/  F2FP.SATFINITE.E4M3.F32.PACK_AB_MERGE_C R139, RZ, R139, RZ ;  /* 0x0000008bff8b723e */ /* 0x000fe200048070ff */
[----:B------:R-:W-:Y:S01]  /*6c00*/  @!P1 STG.E.U8 desc[UR16][R16.64+0x8], R143 ;  /* 0x0000088f10009986 */ /* 0x000fe2000c101110 */
[----:B------:R-:W-:Y:S01]  /*6c10*/  ISETP.LT.OR P1, PT, R33, 0x11, !P0 ;  /* 0x000000112100780c */ /* 0x000fe20004721670 */
[----:B------:R-:W-:Y:S01]  /*6c20*/  FMUL R135, R135, R8 ;  /* 0x0000000887877220 */ /* 0x000fe20000400000 */
[----:B0-----:R-:W-:Y:S01]  /*6c30*/  F2FP.SATFINITE.E4M3.F32.PACK_AB_MERGE_C R7, RZ, R138, RZ ;  /* 0x0000008aff07723e */ /* 0x001fe200048070ff */
[-C--:B------:R-:W-:Y:S01]  /*6c40*/  FMUL R130, R130, R8.reuse ;  /* 0x0000000882827220 */ /* 0x080fe20000400000 */
[----:B------:R-:W-:Y:S01]  /*6c50*/  F2FP.SATFINITE.E4M3.F32.PACK_AB_MERGE_C R137, RZ, R137, RZ ;  /* 0x00000089ff89723e */ /* 0x000fe200048070ff */
[----:B------:R-:W-:Y:S01]  /*6c60*/  FMUL R133, R133, R8 ;  /* 0x0000000885857220 */ /* 0x000fe20000400000 */
[----:B------:R-:W-:Y:S01]  /*6c70*/  F2FP.SATFINITE.E4M3.F32.PACK_AB_MERGE_C R135, RZ, R135, RZ ;  /* 0x00000087ff87723e */ /* 0x000fe200048070ff */
[----:B------:R0:W-:Y:S01]  /*6c80*/  @!P4 STG.E.U8 desc[UR16][R16.64+0x9], R7 ;  /* 0x000009071000c986 */ /* 0x0001e2000c101110 */
[----:B-1----:R-:W-:Y:S01]  /*6c90*/  F2FP.SATFINITE.E4M3.F32.PACK_AB_MERGE_C R25, RZ, R136, RZ ;  /* 0x00000088ff19723e */ /* 0x002fe200048070ff */
        /* <DEDUP_REMOVED lines=15> */
[-C--:B------:R-:W-:Y:S01]  /*6d90*/  FMUL R127, R127, R8.reuse ;  /* 0x000000087f7f7220 */ /* 0x080fe20000400000 */
[----:B------:R-:W-:Y:S01]  /*6da0*/  FMUL R122, R122, R8 ;  /* 0x000000087a7a7220 */ /* 0x000fe20000400000 */
[----:B------:R-:W-:Y:S01]  /*6db0*/  F2FP.SATFINITE.E4M3.F32.PACK_AB_MERGE_C R129, RZ, R129, RZ ;  /* 0x00000081ff81723e */ /* 0x000fe200048070ff */
[----:B------:R0:W-:Y:S01]  /*6dc0*/  @!P4 STG.E.U8 desc[UR16][R16.64+0x11], R7 ;  /* 0x000011071000c986 */ /* 0x0001e2000c101110 */
[----:B-1----:R-:W-:Y:S01]  /*6dd0*/  F2FP.SATFINITE.E4M3.F32.PACK_AB_MERGE_C R25, RZ, R132, RZ ;  /* 0x00000084ff19723e */ /* 0x002fe200048070ff */
[-C--:B------:R-:W-:Y:S01]  /*6de0*/  FMUL R125, R125, R8.reuse ;  /* 0x000000087d7d7220 */ /* 0x080fe20000400000 */
[C---:B------:R-:W-:Y:S01]  /*6df0*/  ISETP.LT.OR P4, PT, R33.reuse, 0x1a, !P0 ;  /* 0x0000001a2100780c */ /* 0x040fe20004781670 */
[----:B------:R-:W-:Y:S01]  /*6e00*/  @!P5 STG.E.U8 desc[UR16][R14.64+0x10], R137 ;  /* 0x000010890e00d986 */ /* 0x000fe2000c101110 */
[C---:B------:R-:W-:Y:S01]  /*6e10*/  ISETP.LT.OR P5, PT, R33.reuse, 0x19, !P2 ;  /* 0x000000192100780c */ /* 0x040fe200057a1670 */
[-C--:B------:R-:W-:Y:S01]  /*6e20*/  FMUL R120, R120, R8.reuse ;  /* 0x0000000878787220 */ /* 0x080fe20000400000 */
[----:B------:R-:W-:Y:S01]  /*6e30*/  F2FP.SATFINITE.E4M3.F32.PACK_AB_MERGE_C R127, RZ, R127, RZ ;  /* 0x0000007fff7f723e */ /* 0x000fe200048070ff */
[----:B------:R1:W-:Y:S01]  /*6e40*/  @!P6 STG.E.U8 desc[UR16][R14.64+0x11], R25 ;  /* 0x000011190e00e986 */ /* 0x0003e2000c101110 */
[----:B------:R-:W-:Y:S01]  /*6e50*/  ISETP.LT.OR P6, PT, R33, 0x1a, !P2 ;  /* 0x0000001a2100780c */ /* 0x000fe200057c1670 */
        /* <DEDUP_REMOVED lines=8> */
[-C--:B------:R-:W-:Y:S01]  /*6ee0*/  FMUL R116, R116, R8.reuse ;  /* 0x0000000874747220 */ /* 0x080fe20000400000 */
[----:B------:R-:W-:Y:S01]  /*6ef0*/  FMUL R114, R114, R8 ;  /* 0x0000000872727220 */ /* 0x000fe20000400000 */
[----:B-1----:R-:W-:Y:S01]  /*6f00*/  F2FP.SATFINITE.E4M3.F32.PACK_AB_MERGE_C R25, RZ, R128, RZ ;  /* 0x00000080ff19723e */ /* 0x002fe200048070ff */
[----:B------:R0:W-:Y:S01]  /*6f10*/  @!P4 STG.E.U8 desc[UR16][R16.64+0x19], R7 ;  /* 0x000019071000c986 */ /* 0x0001e2000c101110 */
[----:B------:R-:W-:Y:S01]  /*6f20*/  ISETP.LT.OR P4, PT, R33, 0x22, !P0 ;  /* 0x000000222100780c */ /* 0x000fe20004781670 */
[-C--:B------:R-:W-:Y:S01]  /*6f30*/  FMUL R119, R119, R8.reuse ;  /* 0x0000000877777220 */ /* 0x080fe20000400000 */
[----:B------:R-:W-:Y:S01]  /*6f40*/  F2FP.SATFINITE.E4M3.F32.PACK_AB_MERGE_C R121, RZ, R121, RZ ;  /* 0x00000079ff79723e */ /* 0x000fe200048070ff */
[----:B------:R-:W-:Y:S01]  /*6f50*/  @!P5 STG.E.U8 desc[UR16][R14.64+0x18], R133 ;  /* 0x000018850e00d986 */ /* 0x000fe2000c101110 */
[----:B------:R-:W-:Y:S01]  /*6f60*/  ISETP.LT.OR P5, PT, R33, 0x21, !P2 ;  /* 0x000000212100780c */ /* 0x000fe200057a1670 */
[----:B------:R-:W-:Y:S01]  /*6f70*/  FMUL R117, R117, R8 ;  /* 0x0000000875757220 */ /* 0x000fe20000400000 */
[----:B------:R-:W-:Y:S01]  /*6f80*/  F2FP.SATFINITE.E4M3.F32.PACK_AB_MERGE_C R27, RZ, R114, RZ ;  /* 0x00000072ff1b723e */ /* 0x000fe200048070ff */
[----:B------:R1:W-:Y:S01]  /*6f90*/  @!P6 STG.E.U8 desc[UR16][R14.64+0x19], R25 ;  /* 0x000019190e00e986 */ /* 0x0003e2000c101110 */
[----:B------:R-:W-:Y:S01]  /*6fa0*/  ISETP.LT.OR P6, PT, R33, 0x22, !P2 ;  /* 0x000000222100780c */ /* 0x000fe200057c1670 */
[-C--:B------:R-:W-:Y:S01]  /*6fb0*/  FMUL R112, R112, R8.reuse ;  /* 0x0000000870707220 */ /* 0x080fe20000400000 */
[-C--:B------:R-:W-:Y:S01]  /*6fc0*/  FMUL R115, R115, R8.reuse ;  /* 0x0000000873737220 */ /* 0x080fe20000400000 */
        /* <DEDUP_REMOVED lines=39> */
[-C--:B------:R-:W-:Y:S01]  /*7240*/  FMUL R103, R103, R8.reuse ;  /* 0x0000000867677220 */ /* 0x080fe20000400000 */
[----:B------:R-:W-:Y:S01]  /*7250*/  @!P1 STG.E.U8 desc[UR16][R16.64+0x30], R123 ;  /* 0x0000307b10009986 */ /* 0x000fe2000c101110 */
[----:B------:R-:W-:Y:S01]  /*7260*/  ISETP.LT.OR P1, PT, R33, 0x39, !P0 ;  /* 0x000000392100780c */ /* 0x000fe20004721670 */
[-C--:B------:R-:W-:Y:S01]  /*7270*/  FMUL R101, R101, R8.reuse ;  /* 0x0000000865657220 */ /* 0x080fe20000400000 */
[----:B------:R-:W-:Y:S01]  /*7280*/  ISETP.LT.OR P0, PT, R33, 0x3a, !P0 ;  /* 0x0000003a2100780c */ /* 0x000fe20004701670 */
[----:B------:R-:W-:Y:S01]  /*7290*/  FMUL R96, R96, R8 ;  /* 0x0000000860607220 */ /* 0x000fe20000400000 */
[----:B0-----:R-:W-:Y:S01]  /*72a0*/  F2FP.SATFINITE.E4M3.F32.PACK_AB_MERGE_C R7, RZ, R118, RZ ;  /* 0x00000076ff07723e */ /* 0x001fe200048070ff */
[-C--:B------:R-:W-:Y:S01]  /*72b0*/  FMUL R94, R94, R8.reuse ;  /* 0x000000085e5e7220 */ /* 0x080fe20000400000 */
[----:B------:R-:W-:Y:S01]  /*72c0*/  F2FP.SATFINITE.E4M3.F32.PACK_AB_MERGE_C R105, RZ, R105, RZ ;  /* 0x00000069ff69723e */ /* 0x000fe200048070ff */
[----:B------:R-:W-:Y:S01]  /*72d0*/  FMUL R97, R97, R8 ;  /* 0x0000000861617220 */ /* 0x000fe20000400000 */
[----:B-1----:R-:W-:Y:S01]  /*72e0*/  F2FP.SATFINITE.E4M3.F32.PACK_AB_MERGE_C R25, RZ, R116, RZ ;  /* 0x00000074ff19723e */ /* 0x002fe200048070ff */
[----:B------:R0:W-:Y:S01]  /*72f0*/  @!P4 STG.E.U8 desc[UR16][R16.64+0x31], R7 ;  /* 0x000031071000c986 */ /* 0x0001e2000c101110 */
[----:B------:R-:W-:Y:S01]  /*7300*/  ISETP.LT.OR P4, PT, R33, 0x39, !P2 ;  /* 0x000000392100780c */ /* 0x000fe20005781670 */
[-C--:B------:R-:W-:Y:S01]  /*7310*/  FMUL R99, R99, R8.reuse ;  /* 0x0000000863637220 */ /* 0x080fe20000400000 */
[----:B------:R-:W-:Y:S01]  /*7320*/  ISETP.LT.OR P2, PT, R33, 0x3a, !P2 ;  /* 0x0000003a2100780c */ /* 0x000fe20005741670 */
[----:B------:R-:W-:Y:S01]  /*7330*/  @!P5 STG.E.U8 desc[UR16][R14.64+0x30], R121 ;  /* 0x000030790e00d986 */ /* 0x000fe2000c101110 */
[----:B------:R-:W-:Y:S01]  /*7340*/  F2FP.SATFINITE.E4M3.F32.PACK_AB_MERGE_C R103, RZ, R103, RZ ;  /* 0x00000067ff67723e */ /* 0x000fe200048070ff */
[-C--:B------:R-:W-:Y:S01]  /*7350*/  FMUL R92, R92, R8.reuse ;  /* 0x000000085c5c7220 */ /* 0x080fe20000400000 */
[----:B------:R-:W-:Y:S01]  /*7360*/  F2FP.SATFINITE.E4M3.F32.PACK_AB_MERGE_C R101, RZ, R101, RZ ;  /* 0x00000065ff65723e */ /* 0x000fe200048070ff */
[----:B------:R-:W-:Y:S01]  /*7370*/  @!P6 STG.E.U8 desc[UR16][R14.64+0x31], R25 ;  /* 0x000031190e00e986 */ /* 0x000fe2000c101110 */
[----:B------:R-:W-:Y:S01]  /*7380*/  F2FP.SATFINITE.E4M3.F32.PACK_AB_MERGE_C R97, RZ, R97, RZ ;  /* 0x00000061ff61723e */ /* 0x000fe200048070ff */
[-C--:B------:R-:W-:Y:S01]  /*7390*/  FMUL R88, R88, R8.reuse ;  /* 0x0000000858587220 */ /* 0x080fe20000400000 */
[-C--:B------:R-:W-:Y:S01]  /*73a0*/  FMUL R95, R95, R8.reuse ;  /* 0x000000085f5f7220 */ /* 0x080fe20000400000 */
[----:B------:R-:W-:Y:S01]  /*73b0*/  @!P0 STG.E.U8 desc[UR16][R16.64+0x39], R27 ;  /* 0x0000391b10008986 */ /* 0x000fe2000c101110 */
[----:B------:R-:W-:Y:S01]  /*73c0*/  ISETP.GE.AND P0, PT, R34, 0x81, PT ;  /* 0x000000812200780c */ /* 0x000fe20003f06270 */
[----:B------:R-:W-:Y:S01]  /*73d0*/  FMUL R93, R93, R8 ;  /* 0x000000085d5d7220 */ /* 0x000fe20000400000 */
[----:B0-----:R-:W-:Y:S01]  /*73e0*/  F2FP.SATFINITE.E4M3.F32.PACK_AB_MERGE_C R7, RZ, R112, RZ ;  /* 0x00000070ff07723e */ /* 0x001fe200048070ff */
[----:B------:R0:W-:Y:S01]  /*73f0*/  @!P1 STG.E.U8 desc[UR16][R16.64+0x38], R119 ;  /* 0x0000387710009986 */ /* 0x0001e2000c101110 */
[C---:B------:R-:W-:Y:S01]  /*7400*/  ISETP.LT.OR P6, PT, R33.reuse, 0x1, !P0 ;  /* 0x000000012100780c */ /* 0x040fe200047c1670 */
[-C--:B------:R-:W-:Y:S01]  /*7410*/  FMUL R90, R90, R8.reuse ;  /* 0x000000085a5a7220 */ /* 0x080fe20000400000 */
[----:B------:R-:W-:Y:S01]  /*7420*/  ISETP.LT.OR P5, PT, R33, 0x2, !P0 ;  /* 0x000000022100780c */ /* 0x000fe200047a1670 */
[----:B------:R-:W-:Y:S01]  /*7430*/  @!P4 STG.E.U8 desc[UR16][R14.64+0x38], R117 ;  /* 0x000038750e00c986 */ /* 0x000fe2000c101110 */
[----:B------:R-:W-:Y:S01]  /*7440*/  ISETP.GE.AND P1, PT, R34, 0x89, PT ;  /* 0x000000892200780c */ /* 0x000fe20003f26270 */
[-C--:B------:R-:W-:Y:S01]  /*7450*/  FMUL R23, R23, R8.reuse ;  /* 0x0000000817177220 */ /* 0x080fe20000400000 */
[----:B------:R-:W-:Y:S01]  /*7460*/  F2FP.SATFINITE.E4M3.F32.PACK_AB_MERGE_C R99, RZ, R99, RZ ;  /* 0x00000063ff63723e */ /* 0x000fe200048070ff */
[----:B------:R1:W-:Y:S01]  /*7470*/  @!P2 STG.E.U8 desc[UR16][R14.64+0x39], R7 ;  /* 0x000039070e00a986 */ /* 0x0003e2000c101110 */
[----:B------:R-:W-:Y:S01]  /*7480*/  ISETP.LT.OR P4, PT, R33, 0x1, !P1 ;  /* 0x000000012100780c */ /* 0x000fe20004f81670 */
[-C--:B------:R-:W-:Y:S01]  /*7490*/  FMUL R91, R91, R8.reuse ;  /* 0x000000085b5b7220 */ /* 0x080fe20000400000 */
[----:B------:R-:W-:Y:S01]  /*74a0*/  ISETP.LT.OR P2, PT, R33, 0xa, !P0 ;  /* 0x0000000a2100780c */ /* 0x000fe20004741670 */
[----:B------:R-:W-:Y:S01]  /*74b0*/  FMUL R89, R89, R8 ;  /* 0x0000000859597220 */ /* 0x000fe20000400000 */
[----:B0-----:R-:W-:Y:S01]  /*74c0*/  F2FP.SATFINITE.E4M3.F32.PACK_AB_MERGE_C R17, RZ, R110, RZ ;  /* 0x0000006eff11723e */ /* 0x001fe200048070ff */
[----:B------:R-:W-:Y:S01]  /*74d0*/  @!P6 STG.E.U8 desc[UR16][R12.64], R115 ;  /* 0x000000730c00e986 */ /* 0x000fe2000c101110 */
[C---:B------:R-:W-:Y:S01]  /*74e0*/  ISETP.LT.OR P6, PT, R33.reuse, 0x2, !P1 ;  /* 0x000000022100780c */ /* 0x040fe20004fc1670 */
[-C--:B------:R-:W-:Y:S01]  /*74f0*/  FMUL R22, R22, R8.reuse ;  /* 0x0000000816167220 */ /* 0x080fe20000400000 */
[----:B------:R-:W-:Y:S01]  /*7500*/  F2FP.SATFINITE.E4M3.F32.PACK_AB_MERGE_C R95, RZ, R95, RZ ;  /* 0x0000005fff5f723e */ /* 0x000fe200048070ff */
[----:B------:R-:W-:Y:S01]  /*7510*/  @!P5 STG.E.U8 desc[UR16][R12.64+0x1], R17 ;  /* 0x000001110c00d986 */ /* 0x000fe2000c101110 */
[----:B------:R-:W-:Y:S01]  /*7520*/  ISETP.LT.OR P5, PT, R33, 0x9, !P0 ;  /* 0x000000092100780c */ /* 0x000fe200047a1670 */
[----:B------:R-:W-:Y:S01]  /*7530*/  FMUL R19, R19, R8 ;  /* 0x0000000813137220 */ /* 0x000fe20000400000 */
[----:B-1----:R-:W-:Y:S01]  /*7540*/  F2FP.SATFINITE.E4M3.F32.PACK_AB_MERGE_C R7, RZ, R108, RZ ;  /* 0x0000006cff07723e */ /* 0x002fe200048070ff */
[----:B------:R-:W-:Y:S01]  /*7550*/  @!P4 STG.E.U8 desc[UR16][R10.64], R113 ;  /* 0x000000710a00c986 */ /* 0x000fe2000c101110 */
[----:B------:R-:W-:Y:S01]  /*7560*/  F2FP.SATFINITE.E4M3.F32.PACK_AB_MERGE_C R15, RZ, R106, RZ ;  /* 0x0000006aff0f723e */ /* 0x000fe200048070ff */
[-C--:B------:R-:W-:Y:S01]  /*7570*/  FMUL R18, R18, R8.reuse ;  /* 0x0000000812127220 */ /* 0x080fe20000400000 */
[----:B------:R-:W-:Y:S01]  /*7580*/  ISETP.LT.OR P4, PT, R33, 0x9, !P1 ;  /* 0x000000092100780c */ /* 0x000fe20004f81670 */
[-C--:B------:R-:W-:Y:S01]  /*7590*/  FMUL R21, R21, R8.reuse ;  /* 0x0000000815157220 */ /* 0x080fe20000400000 */
[----:B------:R-:W-:Y:S01]  /*75a0*/  F2FP.SATFINITE.E4M3.F32.PACK_AB_MERGE_C R93, RZ, R93, RZ ;  /* 0x0000005dff5d723e */ /* 0x000fe200048070ff */
[----:B------:R0:W-:Y:S01]  /*75b0*/  @!P6 STG.E.U8 desc[UR16][R10.64+0x1], R7 ;  /* 0x000001070a00e986 */ /* 0x0001e2000c101110 */
[C---:B------:R-:W-:Y:S01]  /*75c0*/  ISETP.LT.OR P6, PT, R33.reuse, 0xa, !P1 ;  /* 0x0000000a2100780c */ /* 0x040fe20004fc1670 */
[----:B------:R-:W-:Y:S01]  /*75d0*/  FMUL R20, R20, R8 ;  /* 0x0000000814147220 */ /* 0x000fe20000400000 */
[----:B------:R-:W-:Y:S01]  /*75e0*/  F2FP.SATFINITE.E4M3.F32.PACK_AB_MERGE_C R23, RZ, R23, RZ ;  /* 0x00000017ff17723e */ /* 0x000fe200048070ff */
[----:B------:R1:W-:Y:S01]  /*75f0*/  @!P2 STG.E.U8 desc[UR16][R12.64+0x9], R15 ;  /* 0x0000090f0c00a986 */ /* 0x0003e2000c101110 */
[----:B------:R-:W-:-:S02]  /*7600*/  ISETP.LT.OR P2, PT, R33, 0x12, !P0 ;  /* 0x000000122100780c */ /* 0x000fc40004741670 */
[----:B------:R-:W-:Y:S01]  /*7610*/  F2FP.SATFINITE.E4M3.F32.PACK_AB_MERGE_C R91, RZ, R91, RZ ;  /* 0x0000005bff5b723e */ /* 0x000fe200048070ff */
[----:B------:R-:W-:Y:S01]  /*7620*/  @!P5 STG.E.U8 desc[UR16][R12.64+0x8], R109 ;  /* 0x0000086d0c00d986 */ /* 0x000fe2000c101110 */
[C---:B------:R-:W-:Y:S02]  /*7630*/  ISETP.LT.OR P5, PT, R33.reuse, 0x11, !P0 ;  /* 0x000000112100780c */ /* 0x040fe400047a1670 */
[----:B------:R-:W-:Y:S01]  /*7640*/  F2FP.SATFINITE.E4M3.F32.PACK_AB_MERGE_C R89, RZ, R89, RZ ;  /* 0x00000059ff59723e */ /* 0x000fe200048070ff */
[----:B------:R-:W-:Y:S01]  /*7650*/  @!P4 STG.E.U8 desc[UR16][R10.64+0x8], R111 ;  /* 0x0000086f0a00c986 */ /* 0x000fe2000c101110 */
[----:B0-----:R-:W-:Y:S02]  /*7660*/  F2FP.SATFINITE.E4M3.F32.PACK_AB_MERGE_C R7, RZ, R104, RZ ;  /* 0x00000068ff07723e */ /* 0x001fe400048070ff */
[C---:B------:R-:W-:Y:S02]  /*7670*/  ISETP.LT.OR P4, PT, R33.reuse, 0x11, !P1 ;  /* 0x000000112100780c */ /* 0x040fe40004f81670 */
[----:B-1----:R-:W-:Y:S01]  /*7680*/  F2FP.SATFINITE.E4M3.F32.PACK_AB_MERGE_C R15, RZ, R100, RZ ;  /* 0x00000064ff0f723e */ /* 0x002fe200048070ff */
[----:B------:R0:W-:Y:S01]  /*7690*/  @!P6 STG.E.U8 desc[UR16][R10.64+0x9], R7 ;  /* 0x000009070a00e986 */ /* 0x0001e2000c101110 */
[----:B------:R-:W-:-:S02]  /*76a0*/  ISETP.LT.OR P6, PT, R33, 0x12, !P1 ;  /* 0x000000122100780c */ /* 0x000fc40004fc1670 */
[----:B------:R-:W-:Y:S01]  /*76b0*/  F2FP.SATFINITE.E4M3.F32.PACK_AB_MERGE_C R19, RZ, R19, RZ ;  /* 0x00000013ff13723e */ /* 0x000fe200048070ff */
[----:B------:R1:W-:Y:S01]  /*76c0*/  @!P2 STG.E.U8 desc[UR16][R12.64+0x11], R15 ;  /* 0x0000110f0c00a986 */ /* 0x0003e2000c101110 */
[C---:B------:R-:W-:Y:S02]  /*76d0*/  ISETP.LT.OR P2, PT, R33.reuse, 0x1a, !P0 ;  /* 0x0000001a2100780c */ /* 0x040fe40004741670 */
[----:B------:R-:W-:Y:S01]  /*76e0*/  F2FP.SATFINITE.E4M3.F32.PACK_AB_MERGE_C R21, RZ, R21, RZ ;  /* 0x00000015ff15723e */ /* 0x000fe200048070ff */
[----:B------:R-:W-:Y:S01]  /*76f0*/  @!P5 STG.E.U8 desc[UR16][R12.64+0x10], R107 ;  /* 0x0000106b0c00d986 */ /* 0x000fe2000c101110 */
[----:B------:R-:W-:Y:S02]  /*7700*/  ISETP.LT.OR P5, PT, R33, 0x19, !P0 ;  /* 0x000000192100780c */ /* 0x000fe400047a1670 */
[----:B------:R-:W-:Y:S01]  /*7710*/  F2FP.SATFINITE.E4M3.F32.PACK_AB_MERGE_C R17, RZ, R20, RZ ;  /* 0x00000014ff11723e */ /* 0x000fe200048070ff */
[----:B------:R-:W-:Y:S01]  /*7720*/  @!P4 STG.E.U8 desc[UR16][R10.64+0x10], R105 ;  /* 0x000010690a00c986 */ /* 0x000fe2000c101110 */
[----:B0-----:R-:W-:-:S02]  /*7730*/  F2FP.SATFINITE.E4M3.F32.PACK_AB_MERGE_C R7, RZ, R102, RZ ;  /* 0x00000066ff07723e */ /* 0x001fc400048070ff */
[C---:B------:R-:W-:Y:S02]  /*7740*/  ISETP.LT.OR P4, PT, R33.reuse, 0x19, !P1 ;  /* 0x000000192100780c */ /* 0x040fe40004f81670 */
[----:B-1----:R-:W-:Y:S01]  /*7750*/  F2FP.SATFINITE.E4M3.F32.PACK_AB_MERGE_C R15, RZ, R98, RZ ;  /* 0x00000062ff0f723e */ /* 0x002fe200048070ff */
[----:B------:R0:W-:Y:S01]  /*7760*/  @!P6 STG.E.U8 desc[UR16][R10.64+0x11], R7 ;  /* 0x000011070a00e986 */ /* 0x0001e2000c101110 */
[----:B------:R-:W-:-:S03]  /*7770*/  ISETP.LT.OR P6, PT, R33, 0x1a, !P1 ;  /* 0x0000001a2100780c */ /* 0x000fc60004fc1670 */
[----:B------:R1:W-:Y:S01]  /*7780*/  @!P2 STG.E.U8 desc[UR16][R12.64+0x19], R15 ;  /* 0x0000190f0c00a986 */ /* 0x0003e2000c101110 */
[----:B------:R-:W-:-:S03]  /*7790*/  ISETP.LT.OR P2, PT, R33, 0x22, !P0 ;  /* 0x000000222100780c */ /* 0x000fc60004741670 */
[----:B------:R-:W-:Y:S01]  /*77a0*/  @!P5 STG.E.U8 desc[UR16][R12.64+0x18], R103 ;  /* 0x000018670c00d986 */ /* 0x000fe2000c101110 */
[C---:B------:R-:W-:Y:S02]  /*77b0*/  ISETP.LT.OR P5, PT, R33.reuse, 0x21, !P0 ;  /* 0x000000212100780c */ /* 0x040fe400047a1670 */
[----:B0-----:R-:W-:Y:S01]  /*77c0*/  F2FP.SATFINITE.E4M3.F32.PACK_AB_MERGE_C R7, RZ, R96, RZ ;  /* 0x00000060ff07723e */ /* 0x001fe200048070ff */
[----:B------:R-:W-:Y:S01]  /*77d0*/  @!P4 STG.E.U8 desc[UR16][R10.64+0x18], R101 ;  /* 0x000018650a00c986 */ /* 0x000fe2000c101110 */
        /* <DEDUP_REMOVED lines=25> */
[C---:B------:R-:W-:Y:S02]  /*7970*/  ISETP.LT.OR P2, PT, R33.reuse, 0x39, !P0 ;  /* 0x000000392100780c */ /* 0x040fe40004741670 */
[C---:B------:R-:W-:Y:S01]  /*7980*/  ISETP.LT.OR P0, PT, R33.reuse, 0x3a, !P0 ;  /* 0x0000003a2100780c */ /* 0x040fe20004701670 */
[----:B------:R1:W-:Y:S01]  /*7990*/  @!P5 STG.E.U8 desc[UR16][R12.64+0x30], R91 ;  /* 0x0000305b0c00d986 */ /* 0x0003e2000c101110 */
[C---:B------:R-:W-:Y:S02]  /*79a0*/  ISETP.LT.OR P5, PT, R33.reuse, 0x39, !P1 ;  /* 0x000000392100780c */ /* 0x040fe40004fa1670 */
[----:B------:R-:W-:Y:S01]  /*79b0*/  ISETP.LT.OR P1, PT, R33, 0x3a, !P1 ;  /* 0x0000003a2100780c */ /* 0x000fe20004f21670 */
[----:B------:R1:W-:Y:S01]  /*79c0*/  @!P4 STG.E.U8 desc[UR16][R10.64+0x30], R89 ;  /* 0x000030590a00c986 */ /* 0x0003e2000c101110 */
[----:B0-----:R-:W-:-:S05]  /*79d0*/  F2FP.SATFINITE.E4M3.F32.PACK_AB_MERGE_C R7, RZ, R22, RZ ;  /* 0x00000016ff07723e */ /* 0x001fca00048070ff */
[----:B------:R1:W-:Y:S04]  /*79e0*/  @!P6 STG.E.U8 desc[UR16][R10.64+0x31], R7 ;  /* 0x000031070a00e986 */ /* 0x0003e8000c101110 */
[----:B------:R1:W-:Y:S04]  /*79f0*/  @!P2 STG.E.U8 desc[UR16][R12.64+0x38], R19 ;  /* 0x000038130c00a986 */ /* 0x0003e8000c101110 */
[----:B------:R1:W-:Y:S04]  /*7a00*/  @!P0 STG.E.U8 desc[UR16][R12.64+0x39], R15 ;  /* 0x0000390f0c008986 */ /* 0x0003e8000c101110 */
[----:B------:R1:W-:Y:S04]  /*7a10*/  @!P5 STG.E.U8 desc[UR16][R10.64+0x38], R21 ;  /* 0x000038150a00d986 */ /* 0x0003e8000c101110 */
[----:B------:R1:W-:Y:S02]  /*7a20*/  @!P1 STG.E.U8 desc[UR16][R10.64+0x39], R17 ;  /* 0x000039110a009986 */ /* 0x0003e4000c101110 */
.L_x_167:
[----:B------:R-:W-:Y:S05]  /*7a30*/  BSYNC B0 ;  /* 0x0000000000007941 */ /* 0x000fea0003800000 */
.L_x_37:
[----:B------:R-:W-:Y:S01]  /*7a40*/  ULDC UR6, c[0x0][0xc] ;  /* 0x0000030000067ab9 */ /* 0x000fe20000000800 */
[----:B------:R-:W-:Y:S01]  /*7a50*/  ULDC UR7, c[0x0][0x10] ;  /* 0x0000040000077ab9 */ /* 0x000fe20000000800 */
[----:B01---5:R-:W0:Y:S01]  /*7a60*/  LDC R7, c[0x0][0x14] ;  /* 0x00000500ff077b82 */ /* 0x023e220000000800 */
[----:B------:R-:W-:Y:S01]  /*7a70*/  UIMAD.WIDE.U32 UR6, UR6, UR7, URZ ;  /* 0x00000007060672a5 */ /* 0x000fe2000f8e003f */
[----:B------:R-:W-:Y:S01]  /*7a80*/  PRMT R10, RZ, 0x7610, R10 ;  /* 0x00007610ff0a7816 */ /* 0x000fe2000000000a */
[----:B------:R-:W-:-:S04]  /*7a90*/  IMAD.MOV.U32 R11, RZ, RZ, -0x1 ;  /* 0xffffffffff0b7424 */ /* 0x000fc800078e00ff */
[----:B0-----:R-:W-:-:S04]  /*7aa0*/  IMAD.WIDE.U32 R2, R7, UR6, R2 ;  /* 0x0000000607027c25 */ /* 0x001fc8000f8e0002 */
[----:B------:R-:W-:Y:S01]  /*7ab0*/  IMAD R7, R7, UR7, RZ ;  /* 0x0000000707077c24 */ /* 0x000fe2000f8e02ff */
[----:B------:R-:W-:Y:S02]  /*7ac0*/  ULDC.64 UR6, c[0x0][0x650] ;  /* 0x0001940000067ab9 */ /* 0x000fe40000000a00 */
[----:B------:R-:W-:Y:S01]  /*7ad0*/  ISETP.GE.U32.AND P0, PT, R2, UR6, PT ;  /* 0x0000000602007c0c */ /* 0x000fe2000bf06070 */
[----:B------:R-:W-:Y:S02]  /*7ae0*/  IMAD.IADD R3, R3, 0x1, R7 ;  /* 0x0000000103037824 */ /* 0x000fe400078e0207 */
[----:B------:R-:W-:-:S03]  /*7af0*/  IMAD.MOV.U32 R7, RZ, RZ, -0x1 ;  /* 0xffffffffff077424 */ /* 0x000fc600078e00ff */
[----:B------:R-:W-:-:S13]  /*7b00*/  ISETP.GE.U32.AND.EX P0, PT, R3, UR7, PT, P0 ;  /* 0x0000000703007c0c */ /* 0x000fda000bf06100 */
[----:B------:R-:W-:Y:S05]  /*7b10*/  @P0 BRA `(.L_x_168) ;  /* 0x0000000400600947 */ /* 0x000fea0003800000 */
[----:B------:R-:W0:Y:S01]  /*7b20*/  S2R R22, SR_CTAID.X ;  /* 0x0000000000167919 */ /* 0x000e220000002500 */
[----:B------:R-:W1:Y:S01]  /*7b30*/  LDC.64 R16, c[0x0][0x628] ;  /* 0x00018a00ff107b82 */ /* 0x000e620000000a00 */
[----:B------:R-:W-:Y:S01]  /*7b40*/  ULDC UR6, c[0x0][0x150] ;  /* 0x0000540000067ab9 */ /* 0x000fe20000000800 */
[----:B--234-:R-:W-:Y:S01]  /*7b50*/  IMAD.MOV.U32 R14, RZ, RZ, R2 ;  /* 0x000000ffff0e7224 */ /* 0x01cfe200078e0002 */
[----:B------:R-:W2:Y:S01]  /*7b60*/  S2R R24, SR_CTAID.Y ;  /* 0x0000000000187919 */ /* 0x000ea20000002600 */
[----:B------:R-:W-:-:S04]  /*7b70*/  IMAD.MOV.U32 R15, RZ, RZ, R3 ;  /* 0x000000ffff0f7224 */ /* 0x000fc800078e0003 */
[----:B------:R-:W3:Y:S08]  /*7b80*/  LDC R25, c[0x0][0x144] ;  /* 0x00005100ff197b82 */ /* 0x000ef00000000800 */
[----:B------:R-:W4:Y:S08]  /*7b90*/  LDC R18, c[0x0][0x630] ;  /* 0x00018c00ff127b82 */ /* 0x000f300000000800 */
[----:B------:R-:W2:Y:S01]  /*7ba0*/  LDC.64 R20, c[0x0][0x620] ;  /* 0x00018800ff147b82 */ /* 0x000ea20000000a00 */
[----:B-1----:R-:W-:-:S04]  /*7bb0*/  ISETP.NE.U32.AND P0, PT, R16, RZ, PT ;  /* 0x000000ff1000720c */ /* 0x002fc80003f05070 */
[----:B------:R-:W-:Y:S02]  /*7bc0*/  ISETP.NE.AND.EX P0, PT, R17, RZ, PT, P0 ;  /* 0x000000ff1100720c */ /* 0x000fe40003f05300 */
[----:B0-----:R-:W-:-:S05]  /*7bd0*/  I2FP.F32.U32 R7, R22 ;  /* 0x0000001600077245 */ /* 0x001fca0000201000 */
[----:B------:R-:W-:-:S04]  /*7be0*/  FMUL R7, R7, UR6 ;  /* 0x0000000607077c20 */ /* 0x000fc80008400000 */
[----:B------:R0:W1:Y:S02]  /*7bf0*/  F2I.U32.TRUNC.NTZ R23, R7 ;  /* 0x0000000700177305 */ /* 0x000064000020f000 */
[----:B---34-:R-:W-:Y:S05]  /*7c00*/  @!P0 BRA `(.L_x_169) ;  /* 0x0000000000288947 */ /* 0x018fea0003800000 */
[----:B0-----:R-:W0:Y:S02]  /*7c10*/  LDC R7, c[0x0][0x634] ;  /* 0x00018d00ff077b82 */ /* 0x001e240000000800 */
        /* <DEDUP_REMOVED lines=9> */
.L_x_169:
[-CC-:B------:R-:W-:Y:S01]  /*7cb0*/  SHF.R.U64 R19, R14, R18.reuse, R15.reuse ;  /* 0x000000120e137219 */ /* 0x180fe2000000120f */
[----:B------:R-:W3:Y:S01]  /*7cc0*/  LDC.64 R30, c[0x0][0x640] ;  /* 0x00019000ff1e7b82 */ /* 0x000ee20000000a00 */
[----:B0-----:R-:W-:Y:S01]  /*7cd0*/  SHF.R.U32.HI R7, RZ, R18, R15 ;  /* 0x00000012ff077219 */ /* 0x001fe2000001160f */
[----:B-1----:R-:W-:Y:S01]  /*7ce0*/  IMAD.MOV R23, RZ, RZ, -R23 ;  /* 0x000000ffff177224 */ /* 0x002fe200078e0a17 */
[----:B------:R-:W-:Y:S01]  /*7cf0*/  IADD3 R13, P0, RZ, -R19, RZ ;  /* 0x80000013ff0d7210 */ /* 0x000fe20007f1e0ff */
[----:B------:R-:W-:Y:S02]  /*7d00*/  ULDC UR6, c[0x0][0x154] ;  /* 0x0000550000067ab9 */ /* 0x000fe40000000800 */
[----:B------:R-:W-:Y:S02]  /*7d10*/  IMAD R25, R25, R23, R22 ;  /* 0x0000001719197224 */ /* 0x000fe400078e0216 */
[----:B------:R-:W0:Y:S01]  /*7d20*/  LDC R14, c[0x0][0x618] ;  /* 0x00018600ff0e7b82 */ /* 0x000e220000000800 */
[----:B------:R-:W-:-:S02]  /*7d30*/  IMAD.X R7, RZ, RZ, ~R7, P0 ;  /* 0x000000ffff077224 */ /* 0x000fc400000e0e07 */
[----:B--2---:R-:W-:-:S04]  /*7d40*/  IMAD.WIDE.U32 R10, R13, R20, R2 ;  /* 0x000000140d0a7225 */ /* 0x004fc800078e0002 */
[----:B------:R-:W-:Y:S01]  /*7d50*/  IMAD R12, R7, R20, RZ ;  /* 0x00000014070c7224 */ /* 0x000fe200078e02ff */
[----:B------:R-:W1:Y:S03]  /*7d60*/  LDC R26, c[0x0][0x608] ;  /* 0x00018200ff1a7b82 */ /* 0x000e660000000800 */
[----:B------:R-:W-:Y:S02]  /*7d70*/  IMAD R7, R13, R21, R12 ;  /* 0x000000150d077224 */ /* 0x000fe400078e020c */
[----:B------:R-:W-:Y:S02]  /*7d80*/  IMAD.MOV.U32 R13, RZ, RZ, 0x1 ;  /* 0x00000001ff0d7424 */ /* 0x000fe400078e00ff */
[----:B------:R-:W-:Y:S01]  /*7d90*/  IMAD.IADD R7, R11, 0x1, R7 ;  /* 0x000000010b077824 */ /* 0x000fe200078e0207 */
[----:B------:R-:W2:Y:S01]  /*7da0*/  LDC R28, c[0x0][0x658] ;  /* 0x00019600ff1c7b82 */ /* 0x000ea20000000800 */
[----:B------:R-:W-:-:S02]  /*7db0*/  I2FP.F32.U32 R11, R24 ;  /* 0x00000018000b7245 */ /* 0x000fc40000201000 */
[----:B---3--:R-:W-:-:S03]  /*7dc0*/  ISETP.NE.U32.AND P0, PT, R30, RZ, PT ;  /* 0x000000ff1e00720c */ /* 0x008fc60003f05070 */
[----:B------:R-:W-:Y:S01]  /*7dd0*/  FMUL R12, R11, UR6 ;  /* 0x000000060b0c7c20 */ /* 0x000fe20008400000 */
[----:B------:R-:W-:Y:S01]  /*7de0*/  ISETP.NE.AND.EX P0, PT, R31, RZ, PT, P0 ;  /* 0x000000ff1f00720c */ /* 0x000fe20003f05300 */
[----:B------:R-:W3:Y:S01]  /*7df0*/  LDC R23, c[0x0][0x148] ;  /* 0x00005200ff177b82 */ /* 0x000ee20000000800 */
[-CC-:B0-----:R-:W-:Y:S01]  /*7e00*/  SHF.R.U64 R18, R10, R14.reuse, R7.reuse ;  /* 0x0000000e0a127219 */ /* 0x181fe20000001207 */
[----:B------:R0:W4:Y:S01]  /*7e10*/  F2I.U32.TRUNC.NTZ R20, R12 ;  /* 0x0000000c00147305 */ /* 0x000122000020f000 */
[----:B------:R-:W-:Y:S01]  /*7e20*/  SHF.R.U32.HI R7, RZ, R14, R7 ;  /* 0x0000000eff077219 */ /* 0x000fe20000011607 */
[----:B------:R-:W-:-:S04]  /*7e30*/  IMAD.MOV.U32 R11, RZ, RZ, -0x1 ;  /* 0xffffffffff0b7424 */ /* 0x000fc800078e00ff */
[----:B------:R-:W0:Y:S01]  /*7e40*/  LDC R22, c[0x0][0x600] ;  /* 0x00018000ff167b82 */ /* 0x000e220000000800 */
[-CC-:B-1----:R-:W-:Y:S02]  /*7e50*/  SHF.R.U64 R16, R18, R26.reuse, R7.reuse ;  /* 0x0000001a12107219 */ /* 0x182fe40000001207 */
[----:B------:R-:W-:-:S05]  /*7e60*/  SHF.R.U32.HI R7, RZ, R26, R7 ;  /* 0x0000001aff077219 */ /* 0x000fca0000011607 */
[----:B------:R-:W1:Y:S01]  /*7e70*/  LDC R29, c[0x0][0x648] ;  /* 0x00019200ff1d7b82 */ /* 0x000e620000000800 */
[-C--:B--2---:R-:W-:Y:S02]  /*7e80*/  SHF.L.U32 R10, R11, R28.reuse, RZ ;  /* 0x0000001c0b0a7219 */ /* 0x084fe400000006ff */
[-CC-:B------:R-:W-:Y:S02]  /*7e90*/  SHF.R.U64 R21, R16, R28.reuse, R7.reuse ;  /* 0x0000001c10157219 */ /* 0x180fe40000001207 */
[----:B------:R-:W-:Y:S02]  /*7ea0*/  SHF.R.U32.HI R11, RZ, R28, R7 ;  /* 0x0000001cff0b7219 */ /* 0x000fe40000011607 */
[----:B------:R-:W-:Y:S01]  /*7eb0*/  LOP3.LUT R27, RZ, R10, RZ, 0x33, !PT ;  /* 0x0000000aff1b7212 */ /* 0x000fe200078e33ff */
[----:B------:R-:W2:Y:S01]  /*7ec0*/  LDC R33, c[0x0][0x638] ;  /* 0x00018e00ff217b82 */ /* 0x000ea20000000800 */
[----:B------:R-:W-:Y:S01]  /*7ed0*/  SHF.L.U32 R28, R13, R28, RZ ;  /* 0x0000001c0d1c7219 */ /* 0x000fe200000006ff */
[----:B------:R-:W-:-:S06]  /*7ee0*/  IMAD.MOV.U32 R10, RZ, RZ, R21 ;  /* 0x000000ffff0a7224 */ /* 0x000fcc00078e0015 */
[----:B------:R-:W0:Y:S01]  /*7ef0*/  LDC R34, c[0x0][0x610] ;  /* 0x00018400ff227b82 */ /* 0x000e220000000800 */
[----:B----4-:R-:W-:Y:S05]  /*7f00*/  @!P0 BRA `(.L_x_170) ;  /* 0x0000000000288947 */ /* 0x010fea0003800000 */
[----:B------:R-:W4:Y:S02]  /*7f10*/  LDC R10, c[0x0][0x64c] ;  /* 0x00019300ff0a7b82 */ /* 0x000f240000000800 */
[----:B----4-:R-:W-:-:S05]  /*7f20*/  IADD3 R7, P0, R21, R10, RZ ;  /* 0x0000000a15077210 */ /* 0x010fca0007f1e0ff */
[----:B------:R-:W-:-:S04]  /*7f30*/  IMAD.X R17, RZ, RZ, R11, P0 ;  /* 0x000000ffff117224 */ /* 0x000fc800000e060b */
[----:B------:R-:W-:-:S04]  /*7f40*/  IMAD.WIDE.U32 R10, R17, R30, RZ ;  /* 0x0000001e110a7225 */ /* 0x000fc800078e00ff */
[----:B0-----:R-:W-:-:S04]  /*7f50*/  IMAD.WIDE.U32 R12, P0, R7, R31, R10 ;  /* 0x0000001f070c7225 */ /* 0x001fc8000780000a */
[----:B------:R-:W-:-:S04]  /*7f60*/  IMAD.WIDE.U32 R10, R7, R30, RZ ;  /* 0x0000001e070a7225 */ /* 0x000fc800078e00ff */
[----:B------:R-:W-:Y:S01]  /*7f70*/  IMAD.X R15, RZ, RZ, RZ, P0 ;  /* 0x000000ffff0f7224 */ /* 0x000fe200000e06ff */
[----:B------:R-:W-:Y:S01]  /*7f80*/  IADD3 RZ, P0, R11, R12, RZ ;  /* 0x0000000c0bff7210 */ /* 0x000fe20007f1e0ff */
[----:B------:R-:W-:-:S04]  /*7f90*/  IMAD.MOV.U32 R14, RZ, RZ, R13 ;  /* 0x000000ffff0e7224 */ /* 0x000fc800078e000d */
[----:B------:R-:W-:-:S08]  /*7fa0*/  IMAD.WIDE.U32.X R10, R17, R31, R14, P0 ;  /* 0x0000001f110a7225 */ /* 0x000fd000000e040e */
.L_x_170:
[----:B-1----:R-:W-:Y:S01]  /*7fb0*/  SHF.R.U64 R7, R10, R29, R11 ;  /* 0x0000001d0a077219 */ /* 0x002fe2000000120b */
[----:B0-----:R-:W-:Y:S01]  /*7fc0*/  VIADD R11, R22, 0xffffffff ;  /* 0xffffffff160b7836 */ /* 0x001fe20000000000 */
[----:B------:R-:W-:Y:S01]  /*7fd0*/  LOP3.LUT R32, R16, R27, RZ, 0xc0, !PT ;  /* 0x0000001b10207212 */ /* 0x000fe200078ec0ff */
[----:B------:R-:W-:Y:S02]  /*7fe0*/  IMAD.MOV R20, RZ, RZ, -R20 ;  /* 0x000000ffff147224 */ /* 0x000fe400078e0a14 */
[----:B------:R-:W-:Y:S01]  /*7ff0*/  IMAD.MOV R10, RZ, RZ, -R7 ;  /* 0x000000ffff0a7224 */ /* 0x000fe200078e0a07 */
[----:B------:R-:W-:Y:S01]  /*8000*/  LOP3.LUT R18, R18, R11, RZ, 0xc0, !PT ;  /* 0x0000000b12127212 */ /* 0x000fe200078ec0ff */
[----:B------:R-:W-:Y:S02]  /*8010*/  IMAD R32, R28, R7, R32 ;  /* 0x000000071c207224 */ /* 0x000fe400078e0220 */
[----:B---3--:R-:W-:Y:S02]  /*8020*/  @P3 IMAD R25, R23, R20, R24 ;  /* 0x0000001417193224 */ /* 0x008fe400078e0218 */
[----:B--2---:R-:W-:-:S02]  /*8030*/  IMAD R7, R10, R33, R21 ;  /* 0x000000210a077224 */ /* 0x004fc400078e0215 */
[----:B------:R-:W-:Y:S02]  /*8040*/  IMAD R32, R32, R34, R25 ;  /* 0x0000002220207224 */ /* 0x000fe400078e0219 */
[----:B------:R-:W-:Y:S02]  /*8050*/  IMAD R7, R7, R22, R18 ;  /* 0x0000001607077224 */ /* 0x000fe400078e0212 */
[----:B------:R-:W-:-:S03]  /*8060*/  IMAD.MOV.U32 R10, RZ, RZ, 0x1 ;  /* 0x00000001ff0a7424 */ /* 0x000fc600078e00ff */
[----:B------:R-:W-:Y:S02]  /*8070*/  SEL R11, R7, R32, !P3 ;  /* 0x00000020070b7207 */ /* 0x000fe40005800000 */
[----:B------:R-:W-:Y:S01]  /*8080*/  SEL R32, R32, R7, !P3 ;  /* 0x0000000720207207 */ /* 0x000fe20005800000 */
[----:B------:R-:W-:-:S07]  /*8090*/  IMAD.MOV.U32 R7, RZ, RZ, R19 ;  /* 0x000000ffff077224 */ /* 0x000fce00078e0013 */
.L_x_168:
[----:B------:R-:W-:Y:S01]  /*80a0*/  LOP3.LUT P0, RZ, R10, 0xff, RZ, 0xc0, !PT ;  /* 0x000000ff0aff7812 */ /* 0x000fe2000780c0ff */
[----:B------:R-:W-:-:S12]  /*80b0*/  IMAD.MOV.U32 R10, RZ, RZ, R32 ;  /* 0x000000ffff0a7224 */ /* 0x000fd800078e0020 */
[----:B------:R-:W-:Y:S05]  /*80c0*/  @P0 BRA `(.L_x_171) ;  /* 0xffffff9000380947 */ /* 0x000fea000383ffff */
[----:B------:R-:W-:Y:S05]  /*80d0*/  EXIT ;  /* 0x000000000000794d */ /* 0x000fea0003800000 */
.L_x_7:
[----:B0-----:R-:W-:Y:S01]  /*80e0*/  ULDC.64 UR4, c[0x0][0x650] ;  /* 0x0001940000047ab9 */ /* 0x001fe20000000a00 */
        /* <DEDUP_REMOVED lines=25> */
.L_x_173:
[----:B------:R-:W0:Y:S01]  /*8280*/  LDC.64 R28, c[0x0][0x640] ;  /* 0x00019000ff1c7b82 */ /* 0x000e220000000a00 */
[-CC-:B------:R-:W-:Y:S01]  /*8290*/  SHF.R.U64 R21, R16, R6.reuse, R17.reuse ;  /* 0x0000000610157219 */ /* 0x180fe20000001211 */
[----:B------:R-:W-:Y:S01]  /*82a0*/  IMAD.MOV.U32 R31, RZ, RZ, 0x1 ;  /* 0x00000001ff1f7424 */ /* 0x000fe200078e00ff */
[----:B------:R-:W-:Y:S02]  /*82b0*/  SHF.R.U32.HI R5, RZ, R6, R17 ;  /* 0x00000006ff057219 */ /* 0x000fe40000011611 */
        /* <DEDUP_REMOVED lines=9> */
[----:B0-----:R-:W-:Y:S01]  /*8350*/  ISETP.NE.U32.AND P0, PT, R28, RZ, PT ;  /* 0x000000ff1c00720c */ /* 0x001fe20003f05070 */
[----:B------:R-:W-:-:S03]  /*8360*/  IMAD.MOV.U32 R11, RZ, RZ, -0x1 ;  /* 0xffffffffff0b7424 */ /* 0x000fc600078e00ff */
[----:B------:R-:W-:Y:S02]  /*8370*/  ISETP.NE.AND.EX P0, PT, R29, RZ, PT, P0 ;  /* 0x000000ff1d00720c */ /* 0x000fe40003f05300 */
[----:B------:R-:W0:Y:S01]  /*8380*/  LDC R24, c[0x0][0x600] ;  /* 0x00018000ff187b82 */ /* 0x000e220000000800 */
[-CC-:B-1----:R-:W-:Y:S02]  /*8390*/  SHF.R.U64 R18, R10, R14.reuse, R5.reuse ;  /* 0x0000000e0a127219 */ /* 0x182fe40000001205 */
[----:B------:R-:W-:-:S05]  /*83a0*/  SHF.R.U32.HI R5, RZ, R14, R5 ;  /* 0x0000000eff057219 */ /* 0x000fca0000011605 */
        /* <DEDUP_REMOVED lines=21> */
.L_x_174:
[----:B-1----:R-:W-:Y:S01]  /*8500*/  SHF.R.U64 R6, R10, R25, R11 ;  /* 0x000000190a067219 */ /* 0x002fe2000000120b */
[----:B0-----:R-:W-:Y:S01]  /*8510*/  VIADD R11, R24, 0xffffffff ;  /* 0xffffffff180b7836 */ /* 0x001fe20000000000 */
[----:B------:R-:W-:Y:S01]  /*8520*/  SHF.L.U32 R9, R31, R26, RZ ;  /* 0x0000001a1f097219 */ /* 0x000fe200000006ff */
[----:B------:R-:W-:Y:S01]  /*8530*/  @P3 IMAD R12, R13, R20, R8 ;  /* 0x000000140d0c3224 */ /* 0x000fe200078e0208 */
[----:B------:R-:W-:Y:S01]  /*8540*/  LOP3.LUT R5, R22, R33, RZ, 0xc0, !PT ;  /* 0x0000002116057212 */ /* 0x000fe200078ec0ff */
[----:B------:R-:W-:Y:S01]  /*8550*/  IMAD.MOV R10, RZ, RZ, -R6 ;  /* 0x000000ffff0a7224 */ /* 0x000fe200078e0a06 */
[----:B------:R-:W-:Y:S01]  /*8560*/  LOP3.LUT R18, R18, R11, RZ, 0xc0, !PT ;  /* 0x0000000b12127212 */ /* 0x000fe200078ec0ff */
[----:B------:R-:W-:Y:S02]  /*8570*/  IMAD.MOV.U32 R16, RZ, RZ, R21 ;  /* 0x000000ffff107224 */ /* 0x000fe400078e0015 */
[----:B------:R-:W-:Y:S02]  /*8580*/  IMAD R9, R9, R6, R5 ;  /* 0x0000000609097224 */ /* 0x000fe400078e0205 */
[----:B--2---:R-:W-:-:S02]  /*8590*/  IMAD R5, R10, R27, R23 ;  /* 0x0000001b0a057224 */ /* 0x004fc400078e0217 */
[----:B---3--:R-:W-:Y:S02]  /*85a0*/  IMAD R12, R9, R30, R12 ;  /* 0x0000001e090c7224 */ /* 0x008fe400078e020c */
[----:B------:R-:W-:Y:S02]  /*85b0*/  IMAD.MOV.U32 R6, RZ, RZ, 0x1 ;  /* 0x00000001ff067424 */ /* 0x000fe400078e00ff */
[----:B------:R-:W-:-:S03]  /*85c0*/  IMAD R9, R5, R24, R18 ;  /* 0x0000001805097224 */ /* 0x000fc600078e0212 */
[----:B------:R-:W-:Y:S02]  /*85d0*/  PRMT R5, R6, 0x7610, R5 ;  /* 0x0000761006057816 */ /* 0x000fe40000000005 */
[----:B------:R-:W-:Y:S02]  /*85e0*/  SEL R6, R9, R12, !P3 ;  /* 0x0000000c09067207 */ /* 0x000fe40005800000 */
[----:B------:R-:W-:-:S07]  /*85f0*/  SEL R18, R12, R9, !P3 ;  /* 0x000000090c127207 */ /* 0x000fce0005800000 */
.L_x_172:
[----:B------:R-:W-:-:S08]  /*8600*/  NOP ;  /* 0x0000000000007918 */ /* 0x000fd00000000000 */
[----:B------:R-:W0:-:S00]  /*8610*/  USETMAXREG.DEALLOC.CTAPOOL 0x28 ;  /* 0x00000028000079c8 */ /* 0x000e0000080e0500 */
[----:B0-----:R-:W-:-:S13]  /*8620*/  ISETP.NE.AND P0, PT, R7, RZ, PT ;  /* 0x000000ff0700720c */ /* 0x001fda0003f05270 */
[----:B------:R-:W-:Y:S05]  /*8630*/  @P0 EXIT ;  /* 0x000000000000094d */ /* 0x000fea0003800000 */
[----:B------:R-:W-:Y:S01]  /*8640*/  LOP3.LUT P0, RZ, R5, 0xff, RZ, 0xc0, !PT ;  /* 0x000000ff05ff7812 */ /* 0x000fe2000780c0ff */
[----:B------:R-:W-:Y:S02]  /*8650*/  IMAD.MOV.U32 R5, RZ, RZ, 0x1 ;  /* 0x00000001ff057424 */ /* 0x000fe400078e00ff */
[----:B------:R-:W-:-:S10]  /*8660*/  IMAD.MOV.U32 R17, RZ, RZ, RZ ;  /* 0x000000ffff117224 */ /* 0x000fd400078e00ff */
[----:B------:R-:W-:Y:S05]  /*8670*/  @!P0 BRA `(.L_x_175) ;  /* 0x0000000c003c8947 */ /* 0x000fea0003800000 */
[----:B------:R-:W0:Y:S01]  /*8680*/  LDC R5, c[0x0][0x28c] ;  /* 0x0000a300ff057b82 */ /* 0x000e220000000800 */
[----:B------:R-:W1:Y:S01]  /*8690*/  S2R R12, SR_CgaCtaId ;  /* 0x00000000000c7919 */ /* 0x000e620000008800 */
[----:B------:R-:W-:Y:S01]  /*86a0*/  ULDC UR5, c[0x0][0x658] ;  /* 0x0001960000057ab9 */ /* 0x000fe20000000800 */
[----:B------:R-:W-:Y:S01]  /*86b0*/  UMOV UR7, 0xffffffff ;  /* 0xffffffff00077882 */ /* 0x000fe20000000000 */
[----:B------:R-:W-:Y:S01]  /*86c0*/  ULDC UR6, c[0x0][0xc] ;  /* 0x0000030000067ab9 */ /* 0x000fe20000000800 */
[----:B------:R-:W-:Y:S01]  /*86d0*/  USHF.L.U32 UR8, UR7, UR5, URZ ;  /* 0x0000000507087299 */ /* 0x000fe2000800063f */
[----:B------:R-:W-:Y:S01]  /*86e0*/  BSSY B0, `(.L_x_175) ;  /* 0x00000c8000007945 */ /* 0x000fe20003800000 */
[----:B------:R-:W-:Y:S01]  /*86f0*/  UMOV UR9, 0x1 ;  /* 0x0000000100097882 */ /* 0x000fe20000000000 */
[----:B------:R-:W-:Y:S01]  /*8700*/  ULDC UR7, c[0x0][0x10] ;  /* 0x0000040000077ab9 */ /* 0x000fe20000000800 */
[----:B------:R-:W-:Y:S01]  /*8710*/  USHF.L.U32 UR18, UR9, UR5, URZ ;  /* 0x0000000509127299 */ /* 0x000fe2000800063f */
[----:B------:R-:W-:Y:S01]  /*8720*/  IMAD.MOV.U32 R14, RZ, RZ, 0x1 ;  /* 0x00000001ff0e7424 */ /* 0x000fe200078e00ff */
[----:B------:R-:W-:Y:S01]  /*8730*/  UIMAD.WIDE.U32 UR6, UR6, UR7, URZ ;  /* 0x00000007060672a5 */ /* 0x000fe2000f8e003f */
[----:B------:R-:W-:Y:S01]  /*8740*/  LOP3.LUT R15, R4, 0x2, RZ, 0xfc, !PT ;  /* 0x00000002040f7812 */ /* 0x000fe200078efcff */
[----:B------:R-:W-:Y:S01]  /*8750*/  ULDC UR5, c[0x0][0x14] ;  /* 0x0000050000057ab9 */ /* 0x000fe20000000800 */
[----:B------:R-:W-:Y:S01]  /*8760*/  IMAD.MOV.U32 R17, RZ, RZ, RZ ;  /* 0x000000ffff117224 */ /* 0x000fe200078e00ff */
[----:B------:R-:W-:-:S02]  /*8770*/  UIMAD.WIDE.U32 UR20, UR6, UR5, URZ ;  /* 0x00000005061472a5 */ /* 0x000fc4000f8e003f */
[----:B------:R-:W-:Y:S01]  /*8780*/  UIMAD UR13, UR7, UR5, URZ ;  /* 0x00000005070d72a4 */ /* 0x000fe2000f8e023f */
[----:B------:R-:W-:Y:S01]  /*8790*/  ULDC UR4, c[0x0][0x600] ;  /* 0x0001800000047ab9 */ /* 0x000fe20000000800 */
[----:B------:R-:W-:Y:S02]  /*87a0*/  ULOP3.LUT UR17, URZ, UR8, URZ, 0x33, !UPT ;  /* 0x000000083f117292 */ /* 0x000fe4000f8e333f */
[----:B------:R-:W-:Y:S01]  /*87b0*/  UIADD3 UR4, UR4, -0x1, URZ ;  /* 0xffffffff04047890 */ /* 0x000fe2000fffe03f */
[----:B0-----:R-:W-:Y:S01]  /*87c0*/  VIADD R5, R5, 0x3f ;  /* 0x0000003f05057836 */ /* 0x001fe20000000000 */
[----:B------:R-:W-:Y:S01]  /*87d0*/  UIADD3 UR13, UR21, UR13, URZ ;  /* 0x0000000d150d7290 */ /* 0x000fe2000fffe03f */
[----:B------:R-:W-:-:S03]  /*87e0*/  ULDC.64 UR22, c[0x0][0x198] ;  /* 0x0000660000167ab9 */ /* 0x000fc60000000a00 */
[----:B------:R-:W-:-:S04]  /*87f0*/  SHF.R.S32.HI R8, RZ, 0x1f, R5 ;  /* 0x0000001fff087819 */ /* 0x000fc80000011405 */
[----:B------:R-:W-:Y:S01]  /*8800*/  LEA.HI R8, R8, R5, RZ, 0x6 ;  /* 0x0000000508087211 */ /* 0x000fe200078f30ff */
[C---:B-1----:R-:W-:Y:S02]  /*8810*/  IMAD.SHL.U32 R11, R12.reuse, 0x20, RZ ;  /* 0x000000200c0b7824 */ /* 0x042fe400078e00ff */
[----:B------:R-:W-:Y:S01]  /*8820*/  IMAD.SHL.U32 R12, R12, 0x800, RZ ;  /* 0x000008000c0c7824 */ /* 0x000fe200078e00ff */
[----:B------:R-:W-:Y:S01]  /*8830*/  SHF.R.S32.HI R10, RZ, 0x6, R8 ;  /* 0x00000006ff0a7819 */ /* 0x000fe20000011408 */
[----:B------:R-:W-:Y:S01]  /*8840*/  IMAD.MOV.U32 R5, RZ, RZ, 0x1 ;  /* 0x00000001ff057424 */ /* 0x000fe200078e00ff */
[----:B------:R-:W-:Y:S02]  /*8850*/  LOP3.LUT R11, R11, 0x20, RZ, 0xc0, !PT ;  /* 0x000000200b0b7812 */ /* 0x000fe400078ec0ff */
[----:B------:R-:W-:Y:S01]  /*8860*/  LOP3.LUT R12, R12, 0x800, RZ, 0xc0, !PT ;  /* 0x000008000c0c7812 */ /* 0x000fe200078ec0ff */
[----:B------:R-:W-:-:S07]  /*8870*/  VIADD R13, R10, 0x1 ;  /* 0x000000010a0d7836 */ /* 0x000fce0000000000 */
.L_x_186:
[----:B------:R-:W-:-:S03]  /*8880*/  UMOV UR5, 0xffffffff ;  /* 0xffffffff00057882 */ /* 0x000fc60000000000 */
[----:B------:R-:W-:Y:S05]  /*8890*/  BRA.DIV UR5, `(.L_x_176) ;  /* 0x0000000e05807947 */ /* 0x000fea000b800000 */
[----:B------:R-:W-:-:S13]  /*88a0*/  ELECT P0, URZ, PT ;  /* 0x00000000003f782f */ /* 0x000fda0003800000 */
.L_x_196:
[----:B------:R-:W0:Y:S01]  /*88b0*/  LDC R7, c[0x0][0x28c] ;  /* 0x0000a300ff077b82 */ /* 0x000e220000000800 */
[----:B------:R-:W-:Y:S01]  /*88c0*/  BSSY B1, `(.L_x_177) ;  /* 0x0000038000017945 */ /* 0x000fe20003800000 */
[----:B0-----:R-:W-:-:S13]  /*88d0*/  ISETP.LT.OR P0, PT, R7, 0x1, !P0 ;  /* 0x000000010700780c */ /* 0x001fda0004701670 */
[----:B------:R-:W-:Y:S05]  /*88e0*/  @P0 BRA `(.L_x_178) ;  /* 0x0000000000d40947 */ /* 0x000fea0003800000 */
[----:B------:R-:W-:Y:S02]  /*88f0*/  IMAD R19, R6, 0x40, R11 ;  /* 0x0000004006137824 */ /* 0x000fe400078e020b */
[----:B------:R-:W-:Y:S02]  /*8900*/  IMAD.SHL.U32 R20, R18, 0x100, RZ ;  /* 0x0000010012147824 */ /* 0x000fe400078e00ff */
[----:B------:R-:W-:Y:S02]  /*8910*/  IMAD.MOV.U32 R23, RZ, RZ, RZ ;  /* 0x000000ffff177224 */ /* 0x000fe400078e00ff */
[----:B------:R-:W-:Y:S02]  /*8920*/  IMAD.MOV.U32 R6, RZ, RZ, R13 ;  /* 0x000000ffff067224 */ /* 0x000fe400078e000d */
[----:B------:R-:W-:Y:S02]  /*8930*/  IMAD.MOV.U32 R7, RZ, RZ, R5 ;  /* 0x000000ffff077224 */ /* 0x000fe400078e0005 */
[----:B------:R-:W-:-:S07]  /*8940*/  IMAD.MOV.U32 R9, RZ, RZ, R17 ;  /* 0x000000ffff097224 */ /* 0x000fce00078e0011 */
.L_x_181:
[----:B------:R-:W0:Y:S01]  /*8950*/  S2R R21, SR_CgaCtaId ;  /* 0x0000000000157919 */ /* 0x000e220000008800 */
[----:B------:R-:W-:Y:S02]  /*8960*/  MOV R8, 0x400 ;  /* 0x0000040000087802 */ /* 0x000fe40000000f00 */
[----:B------:R-:W-:-:S13]  /*8970*/  LOP3.LUT P1, RZ, R0, 0x7f, RZ, 0xc0, !PT ;  /* 0x0000007f00ff7812 */ /* 0x000fda000782c0ff */
[----:B------:R-:W1:Y:S01]  /*8980*/  @!P1 LDC R18, c[0x0][0x500] ;  /* 0x00014000ff129b82 */ /* 0x000e620000000800 */
[----:B0-----:R-:W-:Y:S02]  /*8990*/  LEA R22, R21, R8, 0x18 ;  /* 0x0000000815167211 */ /* 0x001fe400078ec0ff */
[----:B------:R-:W-:-:S03]  /*89a0*/  SHF.L.U32 R8, R7, 0x1f, RZ ;  /* 0x0000001f07087819 */ /* 0x000fc600000006ff */
[----:B------:R-:W-:-:S04]  /*89b0*/  IMAD R21, R9, 0x8, R22 ;  /* 0x0000000809157824 */ /* 0x000fc800078e0216 */
[----:B------:R-:W0:Y:S02]  /*89c0*/  SYNCS.PHASECHK.TRANS64.TRYWAIT P0, [R21+URZ+0x18], R8 ;  /* 0x00001808150075a7 */ /* 0x000e24000800017f */
[----:B01----:R-:W-:Y:S05]  /*89d0*/  @!P0 BRA `(.L_x_179) ;  /* 0x0000000c00508947 */ /* 0x003fea0003800000 */
.L_x_197:
[----:B0-----:R-:W-:Y:S01]  /*89e0*/  PRMT R8, R15, 0x9910, RZ ;  /* 0x000099100f087816 */ /* 0x001fe200000000ff */
[----:B------:R0:W-:Y:S03]  /*89f0*/  @!P1 SYNCS.ARRIVE.TRANS64 RZ, [R21+URZ], R18 ;  /* 0x0000001215ff99a7 */ /* 0x0001e6000800003f */
[----:B------:R-:W-:-:S13]  /*8a00*/  ISETP.NE.AND P0, PT, R8, 0x2, PT ;  /* 0x000000020800780c */ /* 0x000fda0003f05270 */
[----:B0-----:R-:W-:Y:S05]  /*8a10*/  @P0 BRA `(.L_x_180) ;  /* 0x0000000000040947 */ /* 0x001fea0003800000 */
[----:B------:R-:W-:Y:S01]  /*8a20*/  BPT.TRAP 0x1 ;  /* 0x000000040000795c */ /* 0x000fe20000300000 */
.L_x_180:
[----:B------:R-:W-:Y:S01]  /*8a30*/  R2UR UR16, R22 ;  /* 0x00000000161072ca */ /* 0x000fe200000e0000 */
[----:B------:R-:W-:Y:S01]  /*8a40*/  IMAD R22, R9, 0x4000, R22 ;  /* 0x0000400009167824 */ /* 0x000fe200078e0216 */
[----:B------:R-:W-:Y:S01]  /*8a50*/  R2UR UR9, R21 ;  /* 0x00000000150972ca */ /* 0x000fe200000e0000 */
[C---:B------:R-:W-:Y:S01]  /*8a60*/  IMAD R8, R9.reuse, 0x1000, R12 ;  /* 0x0000100009087824 */ /* 0x040fe200078e020c */
[----:B------:R-:W-:Y:S01]  /*8a70*/  UIADD3 UR6, UP0, UR22, 0xf0, URZ ;  /* 0x000000f016067890 */ /* 0x000fe2000ff1e03f */
[----:B------:R-:W-:Y:S01]  /*8a80*/  VIADD R6, R6, 0xffffffff ;  /* 0xffffffff06067836 */ /* 0x000fe20000000000 */
[----:B------:R-:W-:Y:S01]  /*8a90*/  R2UR UR5, R22 ;  /* 0x00000000160572ca */ /* 0x000fe200000e0000 */
[----:B------:R-:W-:Y:S01]  /*8aa0*/  UIADD3 UR24, UP1, UR22, 0x1f0, URZ ;  /* 0x000001f016187890 */ /* 0x000fe2000ff3e03f */
[----:B------:R-:W-:Y:S01]  /*8ab0*/  R2UR UR8, R8 ;  /* 0x00000000080872ca */ /* 0x000fe200000e0000 */
[----:B------:R-:W-:Y:S01]  /*8ac0*/  UIADD3.X UR7, URZ, UR23, URZ, UP0, !UPT ;  /* 0x000000173f077290 */ /* 0x000fe200087fe43f */
[----:B------:R-:W-:Y:S01]  /*8ad0*/  R2UR UR11, R20 ;  /* 0x00000000140b72ca */ /* 0x000fe200000e0000 */
[----:B------:R-:W-:Y:S01]  /*8ae0*/  VIADD R9, R9, 0x1 ;  /* 0x0000000109097836 */ /* 0x000fe20000000000 */
[----:B------:R-:W-:Y:S01]  /*8af0*/  R2UR UR10, R23 ;  /* 0x00000000170a72ca */ /* 0x000fe200000e0000 */
[----:B------:R-:W-:Y:S01]  /*8b00*/  UIADD3.X UR25, URZ, UR23, URZ, UP1, !UPT ;  /* 0x000000173f197290 */ /* 0x000fe20008ffe43f */
[----:B------:R-:W-:Y:S01]  /*8b10*/  R2UR UR12, R16 ;  /* 0x00000000100c72ca */ /* 0x000fe200000e0000 */
[----:B------:R-:W-:Y:S01]  /*8b20*/  UMOV UR14, 0x0 ;  /* 0x00000000000e7882 */ /* 0x000fe20000000000 */
[----:B------:R-:W-:Y:S01]  /*8b30*/  R2UR UR19, R19 ;  /* 0x00000000131372ca */ /* 0x000fe200000e0000 */
[----:B------:R-:W-:Y:S01]  /*8b40*/  UMOV UR15, 0x10000000 ;  /* 0x10000000000f7882 */ /* 0x000fe20000000000 */
[----:B------:R-:W-:Y:S01]  /*8b50*/  ISETP.GT.AND P1, PT, R6, 0x1, PT ;  /* 0x000000010600780c */ /* 0x000fe20003f24270 */
[----:B------:R-:W-:Y:S01]  /*8b60*/  UIADD3 UR5, UR5, 0x100, URZ ;  /* 0x0000010005057890 */ /* 0x000fe2000fffe03f */
[----:B------:R-:W-:Y:S01]  /*8b70*/  ISETP.NE.AND P0, PT, R9, 0x3, PT ;  /* 0x000000030900780c */ /* 0x000fe20003f05270 */
[----:B------:R-:W-:Y:S01]  /*8b80*/  UIADD3 UR16, UR16, 0xc100, UR8 ;  /* 0x0000c10010107890 */ /* 0x000fe2000fffe008 */
[----:B------:R-:W-:Y:S01]  /*8b90*/  VIADD R23, R23, 0x40 ;  /* 0x0000004017177836 */ /* 0x000fe20000000000 */
[----:B------:R-:W-:Y:S01]  /*8ba0*/  UMOV UR26, 0x30000 ;  /* 0x00030000001a7882 */ /* 0x000fe20000000000 */
[----:B------:R-:W-:-:S02]  /*8bb0*/  SEL R8, RZ, 0x1, P0 ;  /* 0x00000001ff087807 */ /* 0x000fc40000000000 */
[----:B------:R-:W-:Y:S01]  /*8bc0*/  UMOV UR8, UR5 ;  /* 0x0000000500087c82 */ /* 0x000fe20008000000 */
[----:B------:R-:W-:Y:S01]  /*8bd0*/  SEL R9, R9, RZ, P0 ;  /* 0x000000ff09097207 */ /* 0x000fe20000000000 */
[----:B------:R0:W-:Y:S01]  /*8be0*/  UTMALDG.3D [UR8], [UR6], desc[UR14] ;  /* 0x00000e08060075b4 */ /* 0x0001e20008011000 */
[----:B------:R-:W-:Y:S01]  /*8bf0*/  LOP3.LUT R7, R7, R8, RZ, 0x3c, !PT ;  /* 0x0000000807077212 */ /* 0x000fe200078e3cff */
[----:B0-----:R-:W-:Y:S01]  /*8c00*/  UMOV UR11, UR19 ;  /* 0x00000013000b7c82 */ /* 0x001fe20008000000 */
[----:B------:R-:W-:Y:S02]  /*8c10*/  UMOV UR8, UR16 ;  /* 0x0000001000087c82 */ /* 0x000fe40008000000 */
[----:B------:R0:W-:Y:S02]  /*8c20*/  UTMALDG.3D.MULTICAST [UR8], [UR24], UR26, desc[UR14] ;  /* 0x00000e08180073b4 */ /* 0x0001e4000801181a */
[----:B0-----:R-:W-:Y:S05]  /*8c30*/  @P1 BRA `(.L_x_181) ;  /* 0xfffffffc00441947 */ /* 0x001fea000383ffff */
.L_x_178:
[----:B------:R-:W-:Y:S05]  /*8c40*/  BSYNC B1 ;  /* 0x0000000000017941 */ /* 0x000fea0003800000 */
.L_x_177:
[----:B------:R-:W-:Y:S01]  /*8c50*/  LOP3.LUT P1, RZ, R14, 0xff, RZ, 0xc0, !PT ;  /* 0x000000ff0eff7812 */ /* 0x000fe2000782c0ff */
[C---:B------:R-:W-:Y:S01]  /*8c60*/  IMAD.IADD R17, R10.reuse, 0x1, R17 ;  /* 0x000000010a117824 */ /* 0x040fe200078e0211 */
[----:B------:R-:W-:Y:S01]  /*8c70*/  ULDC.64 UR6, c[0x0][0x650] ;  /* 0x0001940000067ab9 */ /* 0x000fe20000000a00 */
[C---:B------:R-:W-:Y:S01]  /*8c80*/  ISETP.GE.U32.AND P2, PT, R10.reuse, 0x3, PT ;  /* 0x000000030a00780c */ /* 0x040fe20003f46070 */
[----:B------:R-:W-:Y:S01]  /*8c90*/  BSSY B1, `(.L_x_182) ;  /* 0x000006a000017945 */ /* 0x000fe20003800000 */
[----:B------:R-:W-:Y:S01]  /*8ca0*/  IMAD.MOV.U32 R18, RZ, RZ, -0x1 ;  /* 0xffffffffff127424 */ /* 0x000fe200078e00ff */
[----:B------:R-:W-:Y:S01]  /*8cb0*/  ISETP.GT.U32.AND P0, PT, R17, 0x2, PT ;  /* 0x000000021100780c */ /* 0x000fe20003f04070 */
[----:B------:R-:W-:Y:S01]  /*8cc0*/  IMAD.MOV.U32 R16, RZ, RZ, -0x1 ;  /* 0xffffffffff107424 */ /* 0x000fe200078e00ff */
[----:B------:R-:W-:Y:S02]  /*8cd0*/  PRMT R14, RZ, 0x7610, R14 ;  /* 0x00007610ff0e7816 */ /* 0x000fe4000000000e */
[----:B------:R-:W-:-:S03]  /*8ce0*/  ISETP.LT.U32.AND P0, PT, R10, 0x3, P0 ;  /* 0x000000030a00780c */ /* 0x000fc60000701070 */
[----:B------:R-:W0:Y:S01]  /*8cf0*/  @P1 S2R R7, SR_CgaCtaId ;  /* 0x0000000000071919 */ /* 0x000e220000008800 */
[----:B------:R-:W-:-:S04]  /*8d00*/  @P1 MOV R6, 0x400 ;  /* 0x0000040000061802 */ /* 0x000fc80000000f00 */
[----:B0-----:R-:W-:Y:S01]  /*8d10*/  @P1 LEA R8, R7, R6, 0x18 ;  /* 0x0000000607081211 */ /* 0x001fe200078ec0ff */
[----:B------:R-:W-:Y:S01]  /*8d20*/  IMAD.WIDE.U32 R6, R17, -0x55555555, RZ ;  /* 0xaaaaaaab11067825 */ /* 0x000fe200078e00ff */
[----:B------:R-:W-:Y:S02]  /*8d30*/  SEL R6, RZ, 0x1, !P0 ;  /* 0x00000001ff067807 */ /* 0x000fe40004000000 */
[----:B------:R0:W-:Y:S01]  /*8d40*/  @P1 SYNCS.ARRIVE.TRANS64.A1T0 RZ, [R8+URZ+0x48], RZ ;  /* 0x000048ff08ff19a7 */ /* 0x0001e2000810003f */
[----:B------:R-:W-:Y:S02]  /*8d50*/  IADD3 R2, P1, R2, UR20, RZ ;  /* 0x0000001402027c10 */ /* 0x000fe4000ff3e0ff */
[----:B------:R-:W-:Y:S01]  /*8d60*/  LOP3.LUT R5, R5, R6, RZ, 0x3c, !PT ;  /* 0x0000000605057212 */ /* 0x000fe200078e3cff */
[----:B------:R-:W-:Y:S01]  /*8d70*/  IMAD.MOV.U32 R6, RZ, RZ, -0x1 ;  /* 0xffffffffff067424 */ /* 0x000fe200078e00ff */
[----:B------:R-:W-:Y:S02]  /*8d80*/  IADD3.X R3, R3, UR13, RZ, P1, !PT ;  /* 0x0000000d03037c10 */ /* 0x000fe40008ffe4ff */
[----:B------:R-:W-:-:S02]  /*8d90*/  ISETP.GE.U32.AND P0, PT, R2, UR6, PT ;  /* 0x0000000602007c0c */ /* 0x000fc4000bf06070 */
[----:B0-----:R-:W-:Y:S02]  /*8da0*/  SHF.R.U32.HI R8, RZ, 0x1, R7 ;  /* 0x00000001ff087819 */ /* 0x001fe40000011607 */
[----:B------:R-:W-:Y:S02]  /*8db0*/  ISETP.GE.U32.AND.EX P0, PT, R3, UR7, PT, P0 ;  /* 0x0000000703007c0c */ /* 0x000fe4000bf06100 */
[----:B------:R-:W-:Y:S01]  /*8dc0*/  @P2 LOP3.LUT R5, R5, 0x1, R8, 0x78, !PT ;  /* 0x0000000105052812 */ /* 0x000fe200078e7808 */
[----:B------:R-:W-:Y:S01]  /*8dd0*/  IMAD R17, R8, -0x3, R17 ;  /* 0xfffffffd08117824 */ /* 0x000fe200078e0211 */
[----:B------:R-:W-:-:S09]  /*8de0*/  PRMT R7, RZ, 0x7610, R7 ;  /* 0x00007610ff077816 */ /* 0x000fd20000000007 */
[----:B------:R-:W-:Y:S05]  /*8df0*/  @P0 BRA `(.L_x_183) ;  /* 0x00000004004c0947 */ /* 0x000fea0003800000 */
[----:B------:R-:W0:Y:S01]  /*8e00*/  S2R R18, SR_CTAID.X ;  /* 0x0000000000127919 */ /* 0x000e220000002500 */
[----:B------:R-:W-:Y:S01]  /*8e10*/  ULDC.64 UR6, c[0x0][0x628] ;  /* 0x00018a0000067ab9 */ /* 0x000fe20000000a00 */
[----:B------:R-:W-:Y:S01]  /*8e20*/  ULDC UR8, c[0x0][0x630] ;  /* 0x00018c0000087ab9 */ /* 0x000fe20000000800 */
[----:B------:R-:W-:Y:S01]  /*8e30*/  ISETP.NE.U32.AND P0, PT, RZ, UR6, PT ;  /* 0x00000006ff007c0c */ /* 0x000fe2000bf05070 */
[----:B------:R-:W1:Y:S01]  /*8e40*/  S2R R19, SR_CTAID.Y ;  /* 0x0000000000137919 */ /* 0x000e620000002600 */
[----:B------:R-:W-:Y:S01]  /*8e50*/  ULDC UR9, c[0x0][0x150] ;  /* 0x0000540000097ab9 */ /* 0x000fe20000000800 */
[----:B------:R-:W-:Y:S01]  /*8e60*/  IMAD.MOV.U32 R6, RZ, RZ, R2 ;  /* 0x000000ffff067224 */ /* 0x000fe200078e0002 */
[----:B------:R-:W-:Y:S01]  /*8e70*/  ISETP.NE.AND.EX P0, PT, RZ, UR7, PT, P0 ;  /* 0x00000007ff007c0c */ /* 0x000fe2000bf05300 */
[----:B------:R-:W-:Y:S01]  /*8e80*/  IMAD.MOV.U32 R7, RZ, RZ, R3 ;  /* 0x000000ffff077224 */ /* 0x000fe200078e0003 */
[----:B0-----:R-:W-:-:S11]  /*8e90*/  I2FP.F32.U32 R20, R18 ;  /* 0x0000001200147245 */ /* 0x001fd60000201000 */
[----:B------:R-:W-:Y:S05]  /*8ea0*/  @!P0 BRA `(.L_x_184) ;  /* 0x0000000000288947 */ /* 0x000fea0003800000 */
[----:B------:R-:W-:Y:S02]  /*8eb0*/  ULDC UR5, c[0x0][0x634] ;  /* 0x00018d0000057ab9 */ /* 0x000fe40000000800 */
[----:B------:R-:W-:-:S05]  /*8ec0*/  IADD3 R7, P0, R2, UR5, RZ ;  /* 0x0000000502077c10 */ /* 0x000fca000ff1e0ff */
[----:B------:R-:W-:-:S04]  /*8ed0*/  IMAD.X R21, RZ, RZ, R3, P0 ;  /* 0x000000ffff157224 */ /* 0x000fc800000e0603 */
[----:B------:R-:W-:-:S04]  /*8ee0*/  IMAD.WIDE.U32 R8, R21, UR6, RZ ;  /* 0x0000000615087c25 */ /* 0x000fc8000f8e00ff */
[----:B------:R-:W-:-:S04]  /*8ef0*/  IMAD.WIDE.U32 R8, P0, R7, UR7, R8 ;  /* 0x0000000707087c25 */ /* 0x000fc8000f800008 */
[----:B------:R-:W-:-:S04]  /*8f00*/  IMAD.WIDE.U32 R6, R7, UR6, RZ ;  /* 0x0000000607067c25 */ /* 0x000fc8000f8e00ff */
[----:B------:R-:W-:Y:S01]  /*8f10*/  IMAD.MOV.U32 R6, RZ, RZ, R9 ;  /* 0x000000ffff067224 */ /* 0x000fe200078e0009 */
[----:B------:R-:W-:Y:S01]  /*8f20*/  IADD3 RZ, P1, R7, R8, RZ ;  /* 0x0000000807ff7210 */ /* 0x000fe20007f3e0ff */
[----:B------:R-:W-:-:S04]  /*8f30*/  IMAD.X R7, RZ, RZ, RZ, P0 ;  /* 0x000000ffff077224 */ /* 0x000fc800000e06ff */
[----:B------:R-:W-:-:S08]  /*8f40*/  IMAD.WIDE.U32.X R6, R21, UR7, R6, P1 ;  /* 0x0000000715067c25 */ /* 0x000fd000088e0406 */
.L_x_184:
[--C-:B------:R-:W-:Y:S01]  /*8f50*/  SHF.R.U64 R16, R6, UR8, R7.reuse ;  /* 0x0000000806107c19 */ /* 0x100fe20008001207 */
[----:B------:R-:W-:Y:S01]  /*8f60*/  FMUL R20, R20, UR9 ;  /* 0x0000000914147c20 */ /* 0x000fe20008400000 */
[----:B------:R-:W0:Y:S01]  /*8f70*/  LDC R21, c[0x0][0x144] ;  /* 0x00005100ff157b82 */ /* 0x000e220000000800 */
[----:B-1----:R-:W-:Y:S01]  /*8f80*/  I2FP.F32.U32 R8, R19 ;  /* 0x0000001300087245 */ /* 0x002fe20000201000 */
[----:B------:R-:W-:Y:S01]  /*8f90*/  ULDC UR5, c[0x0][0x154] ;  /* 0x0000550000057ab9 */ /* 0x000fe20000000800 */
[----:B------:R-:W-:Y:S01]  /*8fa0*/  SHF.R.U32.HI R6, RZ, UR8, R7 ;  /* 0x00000008ff067c19 */ /* 0x000fe20008011607 */
[----:B------:R-:W-:Y:S01]  /*8fb0*/  ULDC.64 UR6, c[0x0][0x620] ;  /* 0x0001880000067ab9 */ /* 0x000fe20000000a00 */
[----:B------:R-:W-:Y:S01]  /*8fc0*/  IADD3 R7, P0, RZ, -R16, RZ ;  /* 0x80000010ff077210 */ /* 0x000fe20007f1e0ff */
[----:B------:R-:W1:Y:S01]  /*8fd0*/  F2I.U32.TRUNC.NTZ R20, R20 ;  /* 0x0000001400147305 */ /* 0x000e62000020f000 */
[----:B------:R-:W-:Y:S01]  /*8fe0*/  FMUL R8, R8, UR5 ;  /* 0x0000000508087c20 */ /* 0x000fe20008400000 */
[----:B------:R-:W2:Y:S01]  /*8ff0*/  LDC R22, c[0x0][0x148] ;  /* 0x00005200ff167b82 */ /* 0x000ea20000000800 */
[----:B------:R-:W-:Y:S01]  /*9000*/  ULDC UR5, c[0x0][0x618] ;  /* 0x0001860000057ab9 */ /* 0x000fe20000000800 */
[----:B------:R-:W-:-:S04]  /*9010*/  IMAD.X R6, RZ, RZ, ~R6, P0 ;  /* 0x000000ffff067224 */ /* 0x000fc800000e0e06 */
[----:B------:R-:W-:Y:S01]  /*9020*/  IMAD R6, R6, UR6, RZ ;  /* 0x0000000606067c24 */ /* 0x000fe2000f8e02ff */
[----:B------:R-:W3:Y:S03]  /*9030*/  F2I.U32.TRUNC.NTZ R8, R8 ;  /* 0x0000000800087305 */ /* 0x000ee6000020f000 */
[C---:B------:R-:W-:Y:S02]  /*9040*/  IMAD R9, R7.reuse, UR7, R6 ;  /* 0x0000000707097c24 */ /* 0x040fe4000f8e0206 */
[----:B------:R-:W-:Y:S01]  /*9050*/  IMAD.WIDE.U32 R6, R7, UR6, R2 ;  /* 0x0000000607067c25 */ /* 0x000fe2000f8e0002 */
[----:B------:R-:W-:Y:S02]  /*9060*/  ULDC.64 UR6, c[0x0][0x640] ;  /* 0x0001900000067ab9 */ /* 0x000fe40000000a00 */
[----:B------:R-:W-:Y:S01]  /*9070*/  ISETP.NE.U32.AND P0, PT, RZ, UR6, PT ;  /* 0x00000006ff007c0c */ /* 0x000fe2000bf05070 */
[----:B-1----:R-:W-:-:S02]  /*9080*/  IMAD.MOV R20, RZ, RZ, -R20 ;  /* 0x000000ffff147224 */ /* 0x002fc400078e0a14 */
[----:B------:R-:W-:Y:S01]  /*9090*/  IMAD.IADD R7, R7, 0x1, R9 ;  /* 0x0000000107077824 */ /* 0x000fe200078e0209 */
[----:B------:R-:W-:Y:S01]  /*90a0*/  ISETP.NE.AND.EX P0, PT, RZ, UR7, PT, P0 ;  /* 0x00000007ff007c0c */ /* 0x000fe2000bf05300 */
[----:B0-----:R-:W-:-:S03]  /*90b0*/  IMAD R18, R21, R20, R18 ;  /* 0x0000001415127224 */ /* 0x001fc600078e0212 */
[--C-:B------:R-:W-:Y:S01]  /*90c0*/  SHF.R.U64 R20, R6, UR5, R7.reuse ;  /* 0x0000000506147c19 */ /* 0x100fe20008001207 */
[----:B---3--:R-:W-:Y:S01]  /*90d0*/  IMAD.MOV R6, RZ, RZ, -R8 ;  /* 0x000000ffff067224 */ /* 0x008fe200078e0a08 */
[----:B------:R-:W-:Y:S01]  /*90e0*/  SHF.R.U32.HI R7, RZ, UR5, R7 ;  /* 0x00000005ff077c19 */ /* 0x000fe20008011607 */
[----:B------:R-:W-:Y:S02]  /*90f0*/  ULDC UR5, c[0x0][0x608] ;  /* 0x0001820000057ab9 */ /* 0x000fe40000000800 */
[----:B--2---:R-:W-:Y:S01]  /*9100*/  @P3 IMAD R18, R22, R6, R19 ;  /* 0x0000000616123224 */ /* 0x004fe200078e0213 */
[--C-:B------:R-:W-:Y:S02]  /*9110*/  SHF.R.U64 R22, R20, UR5, R7.reuse ;  /* 0x0000000514167c19 */ /* 0x100fe40008001207 */
[----:B------:R-:W-:Y:S01]  /*9120*/  SHF.R.U32.HI R7, RZ, UR5, R7 ;  /* 0x00000005ff077c19 */ /* 0x000fe20008011607 */
[----:B------:R-:W-:-:S03]  /*9130*/  ULDC UR5, c[0x0][0x658] ;  /* 0x0001960000057ab9 */ /* 0x000fc60000000800 */
[--C-:B------:R-:W-:Y:S02]  /*9140*/  SHF.R.U64 R19, R22, UR5, R7.reuse ;  /* 0x0000000516137c19 */ /* 0x100fe40008001207 */
[----:B------:R-:W-:-:S03]  /*9150*/  SHF.R.U32.HI R21, RZ, UR5, R7 ;  /* 0x00000005ff157c19 */ /* 0x000fc60008011607 */
[----:B------:R-:W-:Y:S02]  /*9160*/  IMAD.MOV.U32 R8, RZ, RZ, R19 ;  /* 0x000000ffff087224 */ /* 0x000fe400078e0013 */
[----:B------:R-:W-:Y:S01]  /*9170*/  IMAD.MOV.U32 R7, RZ, RZ, R21 ;  /* 0x000000ffff077224 */ /* 0x000fe200078e0015 */
[----:B------:R-:W-:Y:S06]  /*9180*/  @!P0 BRA `(.L_x_185) ;  /* 0x00000000002c8947 */ /* 0x000fec0003800000 */
        /* <DEDUP_REMOVED lines=9> */
[----:B------:R-:W-:-:S04]  /*9220*/  IMAD.WIDE.U32.X R6, R21, UR7, R6, P1 ;  /* 0x0000000715067c25 */ /* 0x000fc800088e0406 */
[----:B------:R-:W-:-:S07]  /*9230*/  IMAD.MOV.U32 R8, RZ, RZ, R6 ;  /* 0x000000ffff087224 */ /* 0x000fce00078e0006 */
.L_x_185:
[----:B------:R-:W-:Y:S01]  /*9240*/  ULDC UR5, c[0x0][0x648] ;  /* 0x0001920000057ab9 */ /* 0x000fe20000000800 */
[----:B------:R-:W-:Y:S01]  /*9250*/  LOP3.LUT R6, R22, UR17, RZ, 0xc0, !PT ;  /* 0x0000001116067c12 */ /* 0x000fe2000f8ec0ff */
[----:B------:R-:W-:Y:S01]  /*9260*/  ULDC UR6, c[0x0][0x610] ;  /* 0x0001840000067ab9 */ /* 0x000fe20000000800 */
[----:B------:R-:W-:Y:S01]  /*9270*/  SHF.R.U64 R7, R8, UR5, R7 ;  /* 0x0000000508077c19 */ /* 0x000fe20008001207 */
[----:B------:R-:W-:Y:S01]  /*9280*/  ULDC UR5, c[0x0][0x638] ;  /* 0x00018e0000057ab9 */ /* 0x000fe20000000800 */
[----:B------:R-:W-:-:S03]  /*9290*/  LOP3.LUT R20, R20, UR4, RZ, 0xc0, !PT ;  /* 0x0000000414147c12 */ /* 0x000fc6000f8ec0ff */
[----:B------:R-:W-:Y:S02]  /*92a0*/  IMAD.MOV R8, RZ, RZ, -R7 ;  /* 0x000000ffff087224 */ /* 0x000fe400078e0a07 */
[----:B------:R-:W-:Y:S02]  /*92b0*/  IMAD R7, R7, UR18, R6 ;  /* 0x0000001207077c24 */ /* 0x000fe4000f8e0206 */
[----:B------:R-:W-:Y:S01]  /*92c0*/  IMAD R19, R8, UR5, R19 ;  /* 0x0000000508137c24 */ /* 0x000fe2000f8e0213 */
[----:B------:R-:W-:Y:S01]  /*92d0*/  ULDC UR5, c[0x0][0x600] ;  /* 0x0001800000057ab9 */ /* 0x000fe20000000800 */
[----:B------:R-:W-:Y:S02]  /*92e0*/  IMAD R18, R7, UR6, R18 ;  /* 0x0000000607127c24 */ /* 0x000fe4000f8e0212 */
[----:B------:R-:W-:Y:S02]  /*92f0*/  IMAD R19, R19, UR5, R20 ;  /* 0x0000000513137c24 */ /* 0x000fe4000f8e0214 */
[----:B------:R-:W-:-:S03]  /*9300*/  IMAD.MOV.U32 R7, RZ, RZ, 0x1 ;  /* 0x00000001ff077424 */ /* 0x000fc600078e00ff */
[----:B------:R-:W-:Y:S02]  /*9310*/  SEL R6, R19, R18, !P3 ;  /* 0x0000001213067207 */ /* 0x000fe40005800000 */
[----:B------:R-:W-:-:S07]  /*9320*/  SEL R18, R18, R19, !P3 ;  /* 0x0000001312127207 */ /* 0x000fce0005800000 */
.L_x_183:
[----:B------:R-:W-:Y:S05]  /*9330*/  BSYNC B1 ;  /* 0x0000000000017941 */ /* 0x000fea0003800000 */
.L_x_182:
[----:B------:R-:W-:-:S13]  /*9340*/  LOP3.LUT P0, RZ, R7, 0xff, RZ, 0xc0, !PT ;  /* 0x000000ff07ff7812 */ /* 0x000fda000780c0ff */
[----:B------:R-:W-:Y:S05]  /*9350*/  @P0 BRA `(.L_x_186) ;  /* 0xfffffff400480947 */ /* 0x000fea000383ffff */
[----:B------:R-:W-:Y:S05]  /*9360*/  BSYNC B0 ;  /* 0x0000000000007941 */ /* 0x000fea0003800000 */
.L_x_175:
[----:B------:R-:W-:-:S03]  /*9370*/  UMOV UR5, 0xffffffff ;  /* 0xffffffff00057882 */ /* 0x000fc60000000000 */
[----:B------:R-:W-:Y:S05]  /*9380*/  BRA.DIV UR5, `(.L_x_187) ;  /* 0x0000000205f87947 */ /* 0x000fea000b800000 */
[----:B------:R-:W-:-:S13]  /*9390*/  ELECT P0, URZ, PT ;  /* 0x00000000003f782f */ /* 0x000fda0003800000 */
.L_x_200:
[----:B------:R-:W-:Y:S04]  /*93a0*/  BSSY B0, `(.L_x_188) ;  /* 0x0000022000007945 */ /* 0x000fe80003800000 */
[----:B------:R-:W-:Y:S05]  /*93b0*/  @!P0 BRA `(.L_x_189) ;  /* 0x0000000000808947 */ /* 0x000fea0003800000 */
[----:B------:R-:W-:-:S04]  /*93c0*/  LOP3.LUT R4, R4, 0x2, RZ, 0xfc, !PT ;  /* 0x0000000204047812 */ /* 0x000fc800078efcff */
[----:B------:R-:W-:-:S13]  /*93d0*/  ISETP.NE.AND P0, PT, R4, 0x3, PT ;  /* 0x000000030400780c */ /* 0x000fda0003f05270 */
[----:B------:R-:W-:Y:S05]  /*93e0*/  @!P0 BRA `(.L_x_190) ;  /* 0x0000000000048947 */ /* 0x000fea0003800000 */
[----:B------:R-:W-:Y:S01]  /*93f0*/  BPT.TRAP 0x1 ;  /* 0x000000040000795c */ /* 0x000fe20000300000 */
.L_x_190:
[----:B------:R-:W0:Y:S01]  /*9400*/  S2R R3, SR_CgaCtaId ;  /* 0x0000000000037919 */ /* 0x000e220000008800 */
[----:B------:R-:W-:-:S04]  /*9410*/  MOV R0, 0x400 ;  /* 0x0000040000007802 */ /* 0x000fc80000000f00 */
[----:B0-----:R-:W-:Y:S02]  /*9420*/  LEA R0, R3, R0, 0x18 ;  /* 0x0000000003007211 */ /* 0x001fe400078ec0ff */
[----:B------:R-:W-:-:S03]  /*9430*/  SHF.L.U32 R3, R5, 0x1f, RZ ;  /* 0x0000001f05037819 */ /* 0x000fc600000006ff */
[----:B------:R-:W-:-:S04]  /*9440*/  VIADD R0, R0, 0x18 ;  /* 0x0000001800007836 */ /* 0x000fc80000000000 */
[C---:B------:R-:W-:Y:S02]  /*9450*/  IMAD R4, R17.reuse, 0x8, R0 ;  /* 0x0000000811047824 */ /* 0x040fe400078e0200 */
[----:B------:R-:W-:Y:S02]  /*9460*/  VIADD R17, R17, 0x1 ;  /* 0x0000000111117836 */ /* 0x000fe40000000000 */
[----:B------:R-:W0:Y:S03]  /*9470*/  SYNCS.PHASECHK.TRANS64.TRYWAIT P0, [R4+URZ], R3 ;  /* 0x00000003040075a7 */ /* 0x000e26000800017f */
[----:B------:R-:W-:-:S04]  /*9480*/  ISETP.NE.AND P1, PT, R17, 0x3, PT ;  /* 0x000000031100780c */ /* 0x000fc80003f25270 */
[----:B------:R-:W-:Y:S02]  /*9490*/  SEL R2, RZ, 0x1, P1 ;  /* 0x00000001ff027807 */ /* 0x000fe40000800000 */
[----:B------:R-:W-:Y:S02]  /*94a0*/  SEL R17, R17, RZ, P1 ;  /* 0x000000ff11117207 */ /* 0x000fe40000800000 */
[----:B------:R-:W-:-:S03]  /*94b0*/  LOP3.LUT R7, R5, R2, RZ, 0x3c, !PT ;  /* 0x0000000205077212 */ /* 0x000fc600078e3cff */
[----:B------:R-:W-:Y:S01]  /*94c0*/  IMAD R6, R17, 0x8, R0 ;  /* 0x0000000811067824 */ /* 0x000fe200078e0200 */
[----:B------:R-:W-:Y:S01]  /*94d0*/  SHF.L.U32 R5, R7, 0x1f, RZ ;  /* 0x0000001f07057819 */ /* 0x000fe200000006ff */
[----:B0-----:R-:W-:Y:S06]  /*94e0*/  @!P0 BRA `(.L_x_191) ;  /* 0x0000000000c08947 */ /* 0x001fec0003800000 */
.L_x_201:
[----:B------:R-:W1:Y:S01]  /*94f0*/  SYNCS.PHASECHK.TRANS64.TRYWAIT P0, [R6+URZ], R5 ;  /* 0x00000005060075a7 */ /* 0x000e62000800017f */
[----:B------:R-:W-:-:S05]  /*9500*/  VIADD R2, R17, 0x1 ;  /* 0x0000000111027836 */ /* 0x000fca0000000000 */
[----:B------:R-:W-:-:S04]  /*9510*/  ISETP.NE.AND P1, PT, R2, 0x3, PT ;  /* 0x000000030200780c */ /* 0x000fc80003f25270 */
[----:B0-----:R-:W-:Y:S02]  /*9520*/  SEL R4, RZ, 0x1, P1 ;  /* 0x00000001ff047807 */ /* 0x001fe40000800000 */
[----:B------:R-:W-:Y:S02]  /*9530*/  SEL R3, R2, RZ, P1 ;  /* 0x000000ff02037207 */ /* 0x000fe40000800000 */
[----:B------:R-:W-:Y:S01]  /*9540*/  LOP3.LUT R4, R7, R4, RZ, 0x3c, !PT ;  /* 0x0000000407047212 */ /* 0x000fe200078e3cff */
[----:B-1----:R-:W-:Y:S06]  /*9550*/  @!P0 BRA `(.L_x_192) ;  /* 0x0000000000b88947 */ /* 0x002fec0003800000 */
.L_x_202:
[----:B------:R-:W-:Y:S01]  /*9560*/  IMAD R3, R3, 0x8, R0 ;  /* 0x0000000803037824 */ /* 0x000fe200078e0200 */
[----:B------:R-:W-:-:S07]  /*9570*/  SHF.L.U32 R0, R4, 0x1f, RZ ;  /* 0x0000001f04007819 */ /* 0x000fce00000006ff */
.L_x_193:
[----:B-1----:R1:W2:Y:S02]  /*9580*/  SYNCS.PHASECHK.TRANS64.TRYWAIT P0, [R3+URZ], R0 ;  /* 0x00000000030075a7 */ /* 0x0022a4000800017f */
[----:B--2---:R-:W-:Y:S05]  /*9590*/  @!P0 NANOSLEEP.SYNCS 0x989680 ;  /* 0x009896800000895d */ /* 0x004fea0003900000 */
[----:B------:R-:W2:Y:S02]  /*95a0*/  @!P0 SYNCS.PHASECHK.TRANS64 P0, [R3+URZ], R0 ;  /* 0x00000000030085a7 */ /* 0x000ea4000800007f */
[----:B--2---:R-:W-:Y:S05]  /*95b0*/  @!P0 BRA `(.L_x_193) ;  /* 0xfffffffc00f08947 */ /* 0x004fea000383ffff */
.L_x_189:
[----:B------:R-:W-:Y:S05]  /*95c0*/  BSYNC B0 ;  /* 0x0000000000007941 */ /* 0x000fea0003800000 */
.L_x_188:
[----:B------:R-:W-:Y:S05]  /*95d0*/  EXIT ;  /* 0x000000000000794d */ /* 0x000fea0003800000 */
.L_x_21:
[----:B-1----:R-:W-:-:S04]  /*95e0*/  IMAD.U32 R13, RZ, RZ, UR6 ;  /* 0x00000006ff0d7e24 */ /* 0x002fc8000f8e00ff */
[----:B------:R1:W4:Y:S03]  /*95f0*/  SYNCS.PHASECHK.TRANS64.TRYWAIT P0, [R13+URZ], R12 ;  /* 0x0000000c0d0075a7 */ /* 0x000326000800017f */
[----:B----4-:R-:W-:Y:S05]  /*9600*/  @!P0 NANOSLEEP.SYNCS 0x989680 ;  /* 0x009896800000895d */ /* 0x010fea0003900000 */
[----:B------:R-:W4:Y:S02]  /*9610*/  @!P0 SYNCS.PHASECHK.TRANS64 P0, [R13+URZ], R12 ;  /* 0x0000000c0d0085a7 */ /* 0x000f24000800007f */
[----:B----4-:R-:W-:Y:S05]  /*9620*/  @!P0 BRA `(.L_x_21) ;  /* 0xfffffffc00ec8947 */ /* 0x010fea000383ffff */
[----:B------:R-:W-:Y:S05]  /*9630*/  BRA `(.L_x_20) ;  /* 0xffffff8000687947 */ /* 0x000fea000383ffff */
.L_x_27:
[----:B-1----:R-:W-:-:S04]  /*9640*/  IMAD.U32 R15, RZ, RZ, UR12 ;  /* 0x0000000cff0f7e24 */ /* 0x002fc8000f8e00ff */
[----:B------:R1:W4:Y:S03]  /*9650*/  SYNCS.PHASECHK.TRANS64.TRYWAIT P0, [R15+URZ], R14 ;  /* 0x0000000e0f0075a7 */ /* 0x000326000800017f */
[----:B----4-:R-:W-:Y:S05]  /*9660*/  @!P0 NANOSLEEP.SYNCS 0x989680 ;  /* 0x009896800000895d */ /* 0x010fea0003900000 */
[----:B------:R-:W4:Y:S02]  /*9670*/  @!P0 SYNCS.PHASECHK.TRANS64 P0, [R15+URZ], R14 ;  /* 0x0000000e0f0085a7 */ /* 0x000f24000800007f */
[----:B----4-:R-:W-:Y:S05]  /*9680*/  @!P0 BRA `(.L_x_27) ;  /* 0xfffffffc00ec8947 */ /* 0x010fea000383ffff */
[----:B------:R-:W-:Y:S05]  /*9690*/  BRA `(.L_x_26) ;  /* 0xffffff8800d47947 */ /* 0x000fea000383ffff */
.L_x_176:
[----:B------:R-:W-:Y:S01]  /*96a0*/  BSSY B1, `(.L_x_194) ;  /* 0x0000006000017945 */ /* 0x000fe20003800000 */
[----:B------:R-:W-:-:S07]  /*96b0*/  IMAD.MOV.U32 R7, RZ, RZ, -0x1 ;  /* 0xffffffffff077424 */ /* 0x000fce00078e00ff */
[----:B------:R-:W-:Y:S05]  /*96c0*/  WARPSYNC.COLLECTIVE R7, `(.L_x_195) ;  /* 0x00000000070c7348 */ /* 0x000fea0003c00000 */
[----:B------:R-:W-:Y:S02]  /*96d0*/  ELECT P0, UR62, PT ;  /* 0x00000000003e782f */ /* 0x000fe40003800000 */
[----:B------:R-:W-:Y:S01]  /*96e0*/  MOV R7, UR62 ;  /* 0x0000003e00077c02 */ /* 0x000fe20008000f00 */
[----:B------:R-:W-:Y:S10]  /*96f0*/  ENDCOLLECTIVE ;  /* 0x000000000000791b */ /* 0x000ff40003800000 */
.L_x_195:
[----:B------:R-:W-:Y:S05]  /*9700*/  BSYNC B1 ;  /* 0x0000000000017941 */ /* 0x000fea0003800000 */
.L_x_194:
[----:B------:R-:W-:Y:S05]  /*9710*/  BRA `(.L_x_196) ;  /* 0xfffffff000647947 */ /* 0x000fea000383ffff */
.L_x_179:
[----:B0-----:R0:W1:Y:S02]  /*9720*/  SYNCS.PHASECHK.TRANS64.TRYWAIT P0, [R21+URZ+0x18], R8 ;  /* 0x00001808150075a7 */ /* 0x001064000800017f */
[----:B-1----:R-:W-:Y:S05]  /*9730*/  @!P0 NANOSLEEP.SYNCS 0x989680 ;  /* 0x009896800000895d */ /* 0x002fea0003900000 */
[----:B------:R-:W1:Y:S02]  /*9740*/  @!P0 SYNCS.PHASECHK.TRANS64 P0, [R21+URZ+0x18], R8 ;  /* 0x00001808150085a7 */ /* 0x000e64000800007f */
[----:B-1----:R-:W-:Y:S05]  /*9750*/  @!P0 BRA `(.L_x_179) ;  /* 0xfffffffc00f08947 */ /* 0x002fea000383ffff */
[----:B------:R-:W-:Y:S05]  /*9760*/  BRA `(.L_x_197) ;  /* 0xfffffff0009c7947 */ /* 0x000fea000383ffff */
.L_x_187:
[----:B------:R-:W-:Y:S01]  /*9770*/  BSSY B0, `(.L_x_198) ;  /* 0x0000006000007945 */ /* 0x000fe20003800000 */
[----:B------:R-:W-:-:S07]  /*9780*/  IMAD.MOV.U32 R7, RZ, RZ, -0x1 ;  /* 0xffffffffff077424 */ /* 0x000fce00078e00ff */
[----:B------:R-:W-:Y:S05]  /*9790*/  WARPSYNC.COLLECTIVE R7, `(.L_x_199) ;  /* 0x00000000070c7348 */ /* 0x000fea0003c00000 */
[----:B------:R-:W-:Y:S02]  /*97a0*/  ELECT P0, UR62, PT ;  /* 0x00000000003e782f */ /* 0x000fe40003800000 */
[----:B------:R-:W-:Y:S01]  /*97b0*/  MOV R7, UR62 ;  /* 0x0000003e00077c02 */ /* 0x000fe20008000f00 */
[----:B------:R-:W-:Y:S10]  /*97c0*/  ENDCOLLECTIVE ;  /* 0x000000000000791b */ /* 0x000ff40003800000 */
.L_x_199:
[----:B------:R-:W-:Y:S05]  /*97d0*/  BSYNC B0 ;  /* 0x0000000000007941 */ /* 0x000fea0003800000 */
.L_x_198:
[----:B------:R-:W-:Y:S05]  /*97e0*/  BRA `(.L_x_200) ;  /* 0xfffffff800ec7947 */ /* 0x000fea000383ffff */
.L_x_191:
[----:B0-----:R0:W1:Y:S02]  /*97f0*/  SYNCS.PHASECHK.TRANS64.TRYWAIT P0, [R4+URZ], R3 ;  /* 0x00000003040075a7 */ /* 0x001064000800017f */
[----:B-1----:R-:W-:Y:S05]  /*9800*/  @!P0 NANOSLEEP.SYNCS 0x989680 ;  /* 0x009896800000895d */ /* 0x002fea0003900000 */
[----:B------:R-:W1:Y:S02]  /*9810*/  @!P0 SYNCS.PHASECHK.TRANS64 P0, [R4+URZ], R3 ;  /* 0x00000003040085a7 */ /* 0x000e64000800007f */
[----:B-1----:R-:W-:Y:S05]  /*9820*/  @!P0 BRA `(.L_x_191) ;  /* 0xfffffffc00f08947 */ /* 0x002fea000383ffff */
[----:B------:R-:W-:Y:S05]  /*9830*/  BRA `(.L_x_201) ;  /* 0xfffffffc002c7947 */ /* 0x000fea000383ffff */
.L_x_192:
[----:B0-----:R0:W1:Y:S02]  /*9840*/  SYNCS.PHASECHK.TRANS64.TRYWAIT P0, [R6+URZ], R5 ;  /* 0x00000005060075a7 */ /* 0x001064000800017f */
[----:B-1----:R-:W-:Y:S05]  /*9850*/  @!P0 NANOSLEEP.SYNCS 0x989680 ;  /* 0x009896800000895d */ /* 0x002fea0003900000 */
[----:B------:R-:W1:Y:S02]  /*9860*/  @!P0 SYNCS.PHASECHK.TRANS64 P0, [R6+URZ], R5 ;  /* 0x00000005060085a7 */ /* 0x000e64000800007f */
[----:B-1----:R-:W-:Y:S05]  /*9870*/  @!P0 BRA `(.L_x_192) ;  /* 0xfffffffc00f08947 */ /* 0x002fea000383ffff */
[----:B------:R-:W-:Y:S05]  /*9880*/  BRA `(.L_x_202) ;  /* 0xfffffffc00347947 */ /* 0x000fea000383ffff */
.L_x_203:
[----:B------:R-:W-:-:S00]  /*9890*/  BRA `(.L_x_203) ;  /* 0xfffffffc00fc7947 */ /* 0x000fc0000383ffff */
[----:B------:R-:W-:-:S00]  /*98a0*/  NOP ;  /* 0x0000000000007918 */ /* 0x000fc00000000000 */
        /* <DEDUP_REMOVED lines=13> */
.L_x_204:


//--------------------- .nv.shared._ZN7cutlass13device_kernelINS_4gemm6kernel13GemmUniversalIN4cute5tupleIJiiiiEEENS1_10collective13CollectiveMmaINS1_37MainloopSm90TmaGmmaWarpSpecializedFP8ILi3ENS5_IJNS4_1CILi2EEENSA_ILi1EEESC_EEENS1_35KernelTmaWarpSpecializedCooperativeEEENS5_IJNSA_ILi256EEENSA_ILi64EEESH_EEENS_12float_e4m3_tENS5_IJlSC_lEEESJ_SK_NS4_8TiledMMAINS4_8MMA_AtomIJNS4_4SM904GMMA30MMA_64x64x32_F32E4M3E4M3_SS_TNILNSO_7ScaleInE1ELSQ_1EEEEEENS4_6LayoutISD_NS5_IJSC_NSA_ILi0EEESU_EEEEENS5_IJNS4_10UnderscoreESX_SX_EEEEENS4_13SM90_TMA_LOADENS4_14ComposedLayoutINS4_7SwizzleILi2ELi4ELi3EEENS4_18smem_ptr_flag_bitsILi8EEENST_INS5_IJNSA_ILi8EEESH_EEENS5_IJSH_SC_EEEEEEEvNS4_8identityENS4_23SM90_TMA_LOAD_MULTICASTES1A_vS1B_EENS_8epilogue10collective6detail29Sm90TmaWarpSpecializedAdapterINS1F_15DefaultEpilogueISJ_SK_SK_NS1E_6thread17LinearCombinationISJ_Li1EffLNS1J_9ScaleType4KindE0ELNS_15FloatRoundStyleE2ESJ_EENS1_15EpilogueDefaultEEEEEvvEEEEvNT_6ParamsE --------------------------
	.section	.nv.shared._ZN7cutlass13device_kernelINS_4gemm6kernel13GemmUniversalIN4cute5tupleIJiiiiEEENS1_10collective13CollectiveMmaINS1_37MainloopSm90TmaGmmaWarpSpecializedFP8ILi3ENS5_IJNS4_1CILi2EEENSA_ILi1EEESC_EEENS1_35KernelTmaWarpSpecializedCooperativeEEENS5_IJNSA_ILi256EEENSA_ILi64EEESH_EEENS_12float_e4m3_tENS5_IJlSC_lEEESJ_SK_NS4_8TiledMMAINS4_8MMA_AtomIJNS4_4SM904GMMA30MMA_64x64x32_F32E4M3E4M3_SS_TNILNSO_7ScaleInE1ELSQ_1EEEEEENS4_6LayoutISD_NS5_IJSC_NSA_ILi0EEESU_EEEEENS5_IJNS4_10UnderscoreESX_SX_EEEEENS4_13SM90_TMA_LOADENS4_14ComposedLayoutINS4_7SwizzleILi2ELi4ELi3EEENS4_18smem_ptr_flag_bitsILi8EEENST_INS5_IJNSA_ILi8EEESH_EEENS5_IJSH_SC_EEEEEEEvNS4_8identityENS4_23SM90_TMA_LOAD_MULTICASTES1A_vS1B_EENS_8epilogue10collective6detail29Sm90TmaWarpSpecializedAdapterINS1F_15DefaultEpilogueISJ_SK_SK_NS1E_6thread17LinearCombinationISJ_Li1EffLNS1J_9ScaleType4KindE0ELNS_15FloatRoundStyleE2ESJ_EENS1_15EpilogueDefaultEEEEEvvEEEEvNT_6ParamsE,"aw",@nobits
	.sectionflags	@""
	.align	16
	.zero		1024


//--------------------- .nv.shared.reserved.0     --------------------------
	.section	.nv.shared.reserved.0,"aw",@nobits
	.weak		__nv_reservedSMEM_offset_0_alias
	.size		__nv_reservedSMEM_offset_0_alias, 0, 0
	.other		__nv_reservedSMEM_offset_0_alias,@"STO_CUDA_RESERVED_SHARED STV_DEFAULT"
__nv_reservedSMEM_offset_0_alias:
	.zero		0


//--------------------- .nv.global                --------------------------
	.section	.nv.global,"aw",@nobits
.nv.global:
	.type		_ZN39_INTERNAL_1f235032_4_k_cu_1da216d0_51114cute1_E,@object
	.size		_ZN39_INTERNAL_1f235032_4_k_cu_1da216d0_51114cute1_E,(_ZN39_INTERNAL_1f235032_4_k_cu_1da216d0_51114cuda3std3__45__cpo6cbeginE - _ZN39_INTERNAL_1f235032_4_k_cu_1da216d0_51114cute1_E)
_ZN39_INTERNAL_1f235032_4_k_cu_1da216d0_51114cute1_E:
	.zero		1
	.type		_ZN39_INTERNAL_1f235032_4_k_cu_1da216d0_51114cuda3std3__45__cpo6cbeginE,@object
	.size		_ZN39_INTERNAL_1f235032_4_k_cu_1da216d0_51114cuda3std3__45__cpo6cbeginE,(_ZN39_INTERNAL_1f235032_4_k_cu_1da216d0_51114cuda3std3__48in_placeE - _ZN39_INTERNAL_1f235032_4_k_cu_1da216d0_51114cuda3std3__45__cpo6cbeginE)
_ZN39_INTERNAL_1f235032_4_k_cu_1da216d0_51114cuda3std3__45__cpo6cbeginE:
	.zero		1
	.type		_ZN39_INTERNAL_1f235032_4_k_cu_1da216d0_51114cuda3std3__48in_placeE,@object
	.size		_ZN39_INTERNAL_1f235032_4_k_cu_1da216d0_51114cuda3std3__48in_placeE,(_ZN39_INTERNAL_1f235032_4_k_cu_1da216d0_51114cuda3std6ranges3__45__cpo9iter_moveE - _ZN39_INTERNAL_1f235032_4_k_cu_1da216d0_51114cuda3std3__48in_placeE)
_ZN39_INTERNAL_1f235032_4_k_cu_1da216d0_51114cuda3std3__48in_placeE:
	.zero		1
	.type		_ZN39_INTERNAL_1f235032_4_k_cu_1da216d0_51114cuda3std6ranges3__45__cpo9iter_moveE,@object
	.size		_ZN39_INTERNAL_1f235032_4_k_cu_1da216d0_51114cuda3std6ranges3__45__cpo9iter_moveE,(_ZN39_INTERNAL_1f235032_4_k_cu_1da216d0_51114cuda3std3__45__cpo5beginE - _ZN39_INTERNAL_1f235032_4_k_cu_1da216d0_51114cuda3std6ranges3__45__cpo9iter_moveE)
_ZN39_INTERNAL_1f235032_4_k_cu_1da216d0_51114cuda3std6ranges3__45__cpo9iter_moveE:
	.zero		1
	.type		_ZN39_INTERNAL_1f235032_4_k_cu_1da216d0_51114cuda3std3__45__cpo5beginE,@object
	.size		_ZN39_INTERNAL_1f235032_4_k_cu_1da216d0_51114cuda3std3__45__cpo5beginE,(_ZN39_INTERNAL_1f235032_4_k_cu_1da216d0_51114cuda3std3__441_GLOBAL__N__1f235032_4_k_cu_1da216d0_51116ignoreE - _ZN39_INTERNAL_1f235032_4_k_cu_1da216d0_51114cuda3std3__45__cpo5beginE)
_ZN39_INTERNAL_1f235032_4_k_cu_1da216d0_51114cuda3std3__45__cpo5beginE:
	.zero		1
	.type		_ZN39_INTERNAL_1f235032_4_k_cu_1da216d0_51114cuda3std3__441_GLOBAL__N__1f235032_4_k_cu_1da216d0_51116ignoreE,@object
	.size		_ZN39_INTERNAL_1f235032_4_k_cu_1da216d0_51114cuda3std3__441_GLOBAL__N__1f235032_4_k_cu_1da216d0_51116ignoreE,(_ZN39_INTERNAL_1f235032_4_k_cu_1da216d0_51114cute7productE - _ZN39_INTERNAL_1f235032_4_k_cu_1da216d0_51114cuda3std3__441_GLOBAL__N__1f235032_4_k_cu_1da216d0_51116ignoreE)
_ZN39_INTERNAL_1f235032_4_k_cu_1da216d0_51114cuda3std3__441_GLOBAL__N__1f235032_4_k_cu_1da216d0_51116ignoreE:
	.zero		1
	.type		_ZN39_INTERNAL_1f235032_4_k_cu_1da216d0_51114cute7productE,@object
	.size		_ZN39_INTERNAL_1f235032_4_k_cu_1da216d0_51114cute7productE,(_ZN39_INTERNAL_1f235032_4_k_cu_1da216d0_51114cuda3std3__45__cpo3endE - _ZN39_INTERNAL_1f235032_4_k_cu_1da216d0_51114cute7productE)
_ZN39_INTERNAL_1f235032_4_k_cu_1da216d0_51114cute7productE:
	.zero		1
	.type		_ZN39_INTERNAL_1f235032_4_k_cu_1da216d0_51114cuda3std3__45__cpo3endE,@object
	.size		_ZN39_INTERNAL_1f235032_4_k_cu_1da216d0_51114cuda3std3__45__cpo3endE,(_ZN39_INTERNAL_1f235032_4_k_cu_1da216d0_51114cuda3std3__419piecewise_constructE - _ZN39_INTERNAL_1f235032_4_k_cu_1da216d0_51114cuda3std3__45__cpo3endE)
_ZN39_INTERNAL_1f235032_4_k_cu_1da216d0_51114cuda3std3__45__cpo3endE:
	.zero		1
	.type		_ZN39_INTERNAL_1f235032_4_k_cu_1da216d0_51114cuda3std3__419piecewise_constructE,@object
	.size		_ZN39_INTERNAL_1f235032_4_k_cu_1da216d0_51114cuda3std3__419piecewise_constructE,(_ZN39_INTERNAL_1f235032_4_k_cu_1da216d0_51114cuda3std3__45__cpo4cendE - _ZN39_INTERNAL_1f235032_4_k_cu_1da216d0_51114cuda3std3__419piecewise_constructE)
_ZN39_INTERNAL_1f235032_4_k_cu_1da216d0_51114cuda3std3__419piecewise_constructE:
	.zero		1
	.type		_ZN39_INTERNAL_1f235032_4_k_cu_1da216d0_51114cuda3std3__45__cpo4cendE,@object
	.size		_ZN39_INTERNAL_1f235032_4_k_cu_1da216d0_51114cuda3std3__45__cpo4cendE,(_ZN39_INTERNAL_1f235032_4_k_cu_1da216d0_51114cuda3std6ranges3__45__cpo4swapE - _ZN39_INTERNAL_1f235032_4_k_cu_1da216d0_51114cuda3std3__45__cpo4cendE)
_ZN39_INTERNAL_1f235032_4_k_cu_1da216d0_51114cuda3std3__45__cpo4cendE:
	.zero		1
	.type		_ZN39_INTERNAL_1f235032_4_k_cu_1da216d0_51114cuda3std6ranges3__45__cpo4swapE,@object
	.size		_ZN39_INTERNAL_1f235032_4_k_cu_1da216d0_51114cuda3std6ranges3__45__cpo4swapE,(.L_7 - _ZN39_INTERNAL_1f235032_4_k_cu_1da216d0_51114cuda3std6ranges3__45__cpo4swapE)
_ZN39_INTERNAL_1f235032_4_k_cu_1da216d0_51114cuda3std6ranges3__45__cpo4swapE:
	.zero		1
.L_7:


//--------------------- .nv.constant0._ZN7cutlass13device_kernelINS_4gemm6kernel13GemmUniversalIN4cute5tupleIJiiiiEEENS1_10collective13CollectiveMmaINS1_37MainloopSm90TmaGmmaWarpSpecializedFP8ILi3ENS5_IJNS4_1CILi2EEENSA_ILi1EEESC_EEENS1_35KernelTmaWarpSpecializedCooperativeEEENS5_IJNSA_ILi256EEENSA_ILi64EEESH_EEENS_12float_e4m3_tENS5_IJlSC_lEEESJ_SK_NS4_8TiledMMAINS4_8MMA_AtomIJNS4_4SM904GMMA30MMA_64x64x32_F32E4M3E4M3_SS_TNILNSO_7ScaleInE1ELSQ_1EEEEEENS4_6LayoutISD_NS5_IJSC_NSA_ILi0EEESU_EEEEENS5_IJNS4_10UnderscoreESX_SX_EEEEENS4_13SM90_TMA_LOADENS4_14ComposedLayoutINS4_7SwizzleILi2ELi4ELi3EEENS4_18smem_ptr_flag_bitsILi8EEENST_INS5_IJNSA_ILi8EEESH_EEENS5_IJSH_SC_EEEEEEEvNS4_8identityENS4_23SM90_TMA_LOAD_MULTICASTES1A_vS1B_EENS_8epilogue10collective6detail29Sm90TmaWarpSpecializedAdapterINS1F_15DefaultEpilogueISJ_SK_SK_NS1E_6thread17LinearCombinationISJ_Li1EffLNS1J_9ScaleType4KindE0ELNS_15FloatRoundStyleE2ESJ_EENS1_15EpilogueDefaultEEEEEvvEEEEvNT_6ParamsE --------------------------
	.section	.nv.constant0._ZN7cutlass13device_kernelINS_4gemm6kernel13GemmUniversalIN4cute5tupleIJiiiiEEENS1_10collective13CollectiveMmaINS1_37MainloopSm90TmaGmmaWarpSpecializedFP8ILi3ENS5_IJNS4_1CILi2EEENSA_ILi1EEESC_EEENS1_35KernelTmaWarpSpecializedCooperativeEEENS5_IJNSA_ILi256EEENSA_ILi64EEESH_EEENS_12float_e4m3_tENS5_IJlSC_lEEESJ_SK_NS4_8TiledMMAINS4_8MMA_AtomIJNS4_4SM904GMMA30MMA_64x64x32_F32E4M3E4M3_SS_TNILNSO_7ScaleInE1ELSQ_1EEEEEENS4_6LayoutISD_NS5_IJSC_NSA_ILi0EEESU_EEEEENS5_IJNS4_10UnderscoreESX_SX_EEEEENS4_13SM90_TMA_LOADENS4_14ComposedLayoutINS4_7SwizzleILi2ELi4ELi3EEENS4_18smem_ptr_flag_bitsILi8EEENST_INS5_IJNSA_ILi8EEESH_EEENS5_IJSH_SC_EEEEEEEvNS4_8identityENS4_23SM90_TMA_LOAD_MULTICASTES1A_vS1B_EENS_8epilogue10collective6detail29Sm90TmaWarpSpecializedAdapterINS1F_15DefaultEpilogueISJ_SK_SK_NS1E_6thread17LinearCombinationISJ_Li1EffLNS1J_9ScaleType4KindE0ELNS_15FloatRoundStyleE2ESJ_EENS1_15EpilogueDefaultEEEEEvvEEEEvNT_6ParamsE,"a",@progbits
	.sectionflags	@""
	.align	4
.nv.constant0._ZN7cutlass13device_kernelINS_4gemm6kernel13GemmUniversalIN4cute5tupleIJiiiiEEENS1_10collective13CollectiveMmaINS1_37MainloopSm90TmaGmmaWarpSpecializedFP8ILi3ENS5_IJNS4_1CILi2EEENSA_ILi1EEESC_EEENS1_35KernelTmaWarpSpecializedCooperativeEEENS5_IJNSA_ILi256EEENSA_ILi64EEESH_EEENS_12float_e4m3_tENS5_IJlSC_lEEESJ_SK_NS4_8TiledMMAINS4_8MMA_AtomIJNS4_4SM904GMMA30MMA_64x64x32_F32E4M3E4M3_SS_TNILNSO_7ScaleInE1ELSQ_1EEEEEENS4_6LayoutISD_NS5_IJSC_NSA_ILi0EEESU_EEEEENS5_IJNS4_10UnderscoreESX_SX_EEEEENS4_13SM90_TMA_LOADENS4_14ComposedLayoutINS4_7SwizzleILi2ELi4ELi3EEENS4_18smem_ptr_flag_bitsILi8EEENST_INS5_IJNSA_ILi8EEESH_EEENS5_IJSH_SC_EEEEEEEvNS4_8identityENS4_23SM90_TMA_LOAD_MULTICASTES1A_vS1B_EENS_8epilogue10collective6detail29Sm90TmaWarpSpecializedAdapterINS1F_15DefaultEpilogueISJ_SK_SK_NS1E_6thread17LinearCombinationISJ_Li1EffLNS1J_9ScaleType4KindE0ELNS_15FloatRoundStyleE2ESJ_EENS1_15EpilogueDefaultEEEEEvvEEEEvNT_6ParamsE:
	.zero		1664


//--------------------- SYMBOLS --------------------------

	.type		.nv.reservedSmem.offset0,@object
	.size		.nv.reservedSmem.offset0,0x4
